# CuTe-DSL kernel — source=cudnn_frontend_dsl family=sdpa_fwd
# config = {"dtype": "Float16", "mask": "RESIDUAL_MASK", "persistent": false}


// ===== COMPILED SASS (sm_100a) =====

	.target	sm_100a

	.elftype	@"ET_EXEC"


//--------------------- .note.nv.tkinfo           --------------------------
	.section	.note.nv.tkinfo,"",@"SHT_NOTE"
	.sectionflags	@"SHF_NOTE_NV_TKINFO"
	.tkinfo
        /*0018*/ 	.word	0x00000081
        /*0030*/ 	.string	""
        /*0030*/ 	.string	"ptxas"
        /*0030*/ 	.string	"Cuda compilation tools, release 12.9, V12.9.83"
        /*0030*/ 	.string	"Build system must define TOOLS_VERSION_EXTENDED"
        /*0030*/ 	.string	"-O 3 -arch sm_100a "



//--------------------- .note.nv.cuver            --------------------------
	.section	.note.nv.cuver,"",@"SHT_NOTE"
	.sectionflags	@"SHF_NOTE_NV_CUVER"
        /*0018*/ 	.short	0x0001
        /*001a*/ 	.short	0x0064
        /*001c*/ 	.short	0x0001
        /*001e*/ 	.short	0x0000
        /*0020*/ 	.short	0x0001
        /*0022*/ 	.short	0x0000


//--------------------- .nv.info                  --------------------------
	.section	.nv.info,"",@"SHT_CUDA_INFO"
	.align	4


	//----- nvinfo : EIATTR_REGCOUNT
	.align		4
        /*0000*/ 	.byte	0x04, 0x2f
        /*0002*/ 	.short	(.L_6 - .L_5)
	.align		4
.L_5:
        /*0004*/ 	.word	index@(kernel_cutlass_kernel_cudnnsdpafwdfmha_forward_sm100_d256BlackwellFusedMultiHeadAttentionForward_object_at__TiledMMA_ThrLayoutVMNK21111000_PermutationMNK____MMAAtom_ThrID21_ShapeMNK256128_0)
        /*0008*/ 	.word	0x000000a8


	//----- nvinfo : EIATTR_FRAME_SIZE
	.align		4
.L_6:
        /*000c*/ 	.byte	0x04, 0x11
        /*000e*/ 	.short	(.L_8 - .L_7)
	.align		4
.L_7:
        /*0010*/ 	.word	index@($__internal_3_$__cuda_sm3x_div_rn_noftz_f32_slowpath)
        /*0014*/ 	.word	0x00000018


	//----- nvinfo : EIATTR_FRAME_SIZE
	.align		4
.L_8:
        /*0018*/ 	.byte	0x04, 0x11
        /*001a*/ 	.short	(.L_10 - .L_9)
	.align		4
.L_9:
        /*001c*/ 	.word	index@($__internal_2_$__cuda_sm10x_tcgen05_guardrail_trap_unallocated_columns_being_dealloced)
        /*0020*/ 	.word	0x00000018


	//----- nvinfo : EIATTR_FRAME_SIZE
	.align		4
.L_10:
        /*0024*/ 	.byte	0x04, 0x11
        /*0026*/ 	.short	(.L_12 - .L_11)
	.align		4
.L_11:
        /*0028*/ 	.word	index@($__internal_1_$__cuda_sm10x_tcgen05_guardrail_trap_phase_invalid_during_alloc)
        /*002c*/ 	.word	0x00000018


	//----- nvinfo : EIATTR_FRAME_SIZE
	.align		4
.L_12:
        /*0030*/ 	.byte	0x04, 0x11
        /*0032*/ 	.short	(.L_14 - .L_13)
	.align		4
.L_13:
        /*0034*/ 	.word	index@($__internal_0_$__cuda_sm10x_tcgen05_guardrail_trap_col_being_dealloced_not_returned_by_alloc)
        /*0038*/ 	.word	0x00000018


	//----- nvinfo : EIATTR_FRAME_SIZE
	.align		4
.L_14:
        /*003c*/ 	.byte	0x04, 0x11
        /*003e*/ 	.short	(.L_16 - .L_15)
	.align		4
.L_15:
        /*0040*/ 	.word	index@(kernel_cutlass_kernel_cudnnsdpafwdfmha_forward_sm100_d256BlackwellFusedMultiHeadAttentionForward_object_at__TiledMMA_ThrLayoutVMNK21111000_PermutationMNK____MMAAtom_ThrID21_ShapeMNK256128_0)
        /*0044*/ 	.word	0x00000018


	//----- nvinfo : EIATTR_MIN_STACK_SIZE
	.align		4
.L_16:
        /*0048*/ 	.byte	0x04, 0x12
        /*004a*/ 	.short	(.L_18 - .L_17)
	.align		4
.L_17:
        /*004c*/ 	.word	index@(kernel_cutlass_kernel_cudnnsdpafwdfmha_forward_sm100_d256BlackwellFusedMultiHeadAttentionForward_object_at__TiledMMA_ThrLayoutVMNK21111000_PermutationMNK____MMAAtom_ThrID21_ShapeMNK256128_0)
        /*0050*/ 	.word	0x00000018
.L_18:


//--------------------- .nv.info.kernel_cutlass_kernel_cudnnsdpafwdfmha_forward_sm100_d256BlackwellFusedMultiHeadAttentionForward_object_at__TiledMMA_ThrLayoutVMNK21111000_PermutationMNK____MMAAtom_ThrID21_ShapeMNK256128_0 --------------------------
	.section	.nv.info.kernel_cutlass_kernel_cudnnsdpafwdfmha_forward_sm100_d256BlackwellFusedMultiHeadAttentionForward_object_at__TiledMMA_ThrLayoutVMNK21111000_PermutationMNK____MMAAtom_ThrID21_ShapeMNK256128_0,"",@"SHT_CUDA_INFO"
	.sectionflags	@""
	.align	4


	//----- nvinfo : EIATTR_CUDA_API_VERSION
	.align		4
        /*0000*/ 	.byte	0x04, 0x37
        /*0002*/ 	.short	(.L_20 - .L_19)
.L_19:
        /*0004*/ 	.word	0x00000081


	//----- nvinfo : EIATTR_KPARAM_INFO
	.align		4
.L_20:
        /*0008*/ 	.byte	0x04, 0x17
        /*000a*/ 	.short	(.L_22 - .L_21)
.L_21:
        /*000c*/ 	.word	0x00000000
        /*0010*/ 	.short	0x000f
        /*0012*/ 	.short	0x02ec
        /*0014*/ 	.byte	0x00, 0xf0, 0x11, 0x00


	//----- nvinfo : EIATTR_KPARAM_INFO
	.align		4
.L_22:
        /*0018*/ 	.byte	0x04, 0x17
        /*001a*/ 	.short	(.L_24 - .L_23)
.L_23:
        /*001c*/ 	.word	0x00000000
        /*0020*/ 	.short	0x000e
        /*0022*/ 	.short	0x02e8
        /*0024*/ 	.byte	0x00, 0xf0, 0x11, 0x00


	//----- nvinfo : EIATTR_KPARAM_INFO
	.align		4
.L_24:
        /*0028*/ 	.byte	0x04, 0x17
        /*002a*/ 	.short	(.L_26 - .L_25)
.L_25:
        /*002c*/ 	.word	0x00000000
        /*0030*/ 	.short	0x000d
        /*0032*/ 	.short	0x02e4
        /*0034*/ 	.byte	0x00, 0xf0, 0x11, 0x00


	//----- nvinfo : EIATTR_KPARAM_INFO
	.align		4
.L_26:
        /*0038*/ 	.byte	0x04, 0x17
        /*003a*/ 	.short	(.L_28 - .L_27)
.L_27:
        /*003c*/ 	.word	0x00000000
        /*0040*/ 	.short	0x000c
        /*0042*/ 	.short	0x02e0
        /*0044*/ 	.byte	0x00, 0xf0, 0x11, 0x00


	//----- nvinfo : EIATTR_KPARAM_INFO
	.align		4
.L_28:
        /*0048*/ 	.byte	0x04, 0x17
        /*004a*/ 	.short	(.L_30 - .L_29)
.L_29:
        /*004c*/ 	.word	0x00000000
        /*0050*/ 	.short	0x000b
        /*0052*/ 	.short	0x02dc
        /*0054*/ 	.byte	0x00, 0xf0, 0x11, 0x00


	//----- nvinfo : EIATTR_KPARAM_INFO
	.align		4
.L_30:
        /*0058*/ 	.byte	0x04, 0x17
        /*005a*/ 	.short	(.L_32 - .L_31)
.L_31:
        /*005c*/ 	.word	0x00000000
        /*0060*/ 	.short	0x000a
        /*0062*/ 	.short	0x02d8
        /*0064*/ 	.byte	0x00, 0xf0, 0x11, 0x00


	//----- nvinfo : EIATTR_KPARAM_INFO
	.align		4
.L_32:
        /*0068*/ 	.byte	0x04, 0x17
        /*006a*/ 	.short	(.L_34 - .L_33)
.L_33:
        /*006c*/ 	.word	0x00000000
        /*0070*/ 	.short	0x0009
        /*0072*/ 	.short	0x02a0
        /*0074*/ 	.byte	0x00, 0xf0, 0xe1, 0x00


	//----- nvinfo : EIATTR_KPARAM_INFO
	.align		4
.L_34:
        /*0078*/ 	.byte	0x04, 0x17
        /*007a*/ 	.short	(.L_36 - .L_35)
.L_35:
        /*007c*/ 	.word	0x00000000
        /*0080*/ 	.short	0x0008
        /*0082*/ 	.short	0x0260
        /*0084*/ 	.byte	0x00, 0xf0, 0x01, 0x01


	//----- nvinfo : EIATTR_KPARAM_INFO
	.align		4
.L_36:
        /*0088*/ 	.byte	0x04, 0x17
        /*008a*/ 	.short	(.L_38 - .L_37)
.L_37:
        /*008c*/ 	.word	0x00000000
        /*0090*/ 	.short	0x0007
        /*0092*/ 	.short	0x0240
        /*0094*/ 	.byte	0x00, 0xf0, 0x81, 0x00


	//----- nvinfo : EIATTR_KPARAM_INFO
	.align		4
.L_38:
        /*0098*/ 	.byte	0x04, 0x17
        /*009a*/ 	.short	(.L_40 - .L_39)
.L_39:
        /*009c*/ 	.word	0x00000000
        /*00a0*/ 	.short	0x0006
        /*00a2*/ 	.short	0x01c0
        /*00a4*/ 	.byte	0x00, 0xf0, 0x01, 0x02


	//----- nvinfo : EIATTR_KPARAM_INFO
	.align		4
.L_40:
        /*00a8*/ 	.byte	0x04, 0x17
        /*00aa*/ 	.short	(.L_42 - .L_41)
.L_41:
        /*00ac*/ 	.word	0x00000000
        /*00b0*/ 	.short	0x0005
        /*00b2*/ 	.short	0x0180
        /*00b4*/ 	.byte	0x00, 0xf0, 0x61, 0x00


	//----- nvinfo : EIATTR_KPARAM_INFO
	.align		4
.L_42:
        /*00b8*/ 	.byte	0x04, 0x17
        /*00ba*/ 	.short	(.L_44 - .L_43)
.L_43:
        /*00bc*/ 	.word	0x00000000
        /*00c0*/ 	.short	0x0004
        /*00c2*/ 	.short	0x0100
        /*00c4*/ 	.byte	0x00, 0xf0, 0x01, 0x02


	//----- nvinfo : EIATTR_KPARAM_INFO
	.align		4
.L_44:
        /*00c8*/ 	.byte	0x04, 0x17
        /*00ca*/ 	.short	(.L_46 - .L_45)
.L_45:
        /*00cc*/ 	.word	0x00000000
        /*00d0*/ 	.short	0x0003
        /*00d2*/ 	.short	0x00c0
        /*00d4*/ 	.byte	0x00, 0xf0, 0x61, 0x00


	//----- nvinfo : EIATTR_KPARAM_INFO
	.align		4
.L_46:
        /*00d8*/ 	.byte	0x04, 0x17
        /*00da*/ 	.short	(.L_48 - .L_47)
.L_47:
        /*00dc*/ 	.word	0x00000000
        /*00e0*/ 	.short	0x0002
        /*00e2*/ 	.short	0x0040
        /*00e4*/ 	.byte	0x00, 0xf0, 0x01, 0x02


	//----- nvinfo : EIATTR_KPARAM_INFO
	.align		4
.L_48:
        /*00e8*/ 	.byte	0x04, 0x17
        /*00ea*/ 	.short	(.L_50 - .L_49)
.L_49:
        /*00ec*/ 	.word	0x00000000
        /*00f0*/ 	.short	0x0001
        /*00f2*/ 	.short	0x0003
        /*00f4*/ 	.byte	0x00, 0xf0, 0x0d, 0x00


	//----- nvinfo : EIATTR_KPARAM_INFO
	.align		4
.L_50:
        /*00f8*/ 	.byte	0x04, 0x17
        /*00fa*/ 	.short	(.L_52 - .L_51)
.L_51:
        /*00fc*/ 	.word	0x00000000
        /*0100*/ 	.short	0x0000
        /*0102*/ 	.short	0x0000
        /*0104*/ 	.byte	0x00, 0xf0, 0x0d, 0x00


	//----- nvinfo : EIATTR_AT_ENTRY_FRAGMENTS
	.align		4
.L_52:
        /*0108*/ 	.byte	0x04, 0x4f
        /*010a*/ 	.short	(.L_54 - .L_53)


	//   ....[0]....
.L_53:
        /*010c*/ 	.word	0x00000004


	//   ....[1]....
        /*0110*/ 	.word	0x00000005


	//----- nvinfo : EIATTR_RESERVED_SMEM_USED
	.align		4
.L_54:
        /*0114*/ 	.byte	0x01, 0x41
	.zero		2


	//----- nvinfo : EIATTR_SPARSE_MMA_MASK
	.align		4
        /*0118*/ 	.byte	0x03, 0x50
        /*011a*/ 	.short	0x0000


	//----- nvinfo : EIATTR_TCGEN05_2CTA_USED
	.align		4
        /*011c*/ 	.byte	0x01, 0x52
	.zero		2


	//----- nvinfo : EIATTR_MAXREG_COUNT
	.align		4
        /*0120*/ 	.byte	0x03, 0x1b
        /*0122*/ 	.short	0x00a8


	//----- nvinfo : EIATTR_NUM_BARRIERS
	.align		4
        /*0124*/ 	.byte	0x02, 0x4c
        /*0126*/ 	.byte	0x02
	.zero		1


	//----- nvinfo : EIATTR_ANNOTATIONS
	.align		4
        /*0128*/ 	.byte	0x04, 0x55
        /*012a*/ 	.short	(.L_56 - .L_55)


	//   ....[0]....
.L_55:
        /*012c*/ 	.word	0x00000001
        /*0130*/ 	.byte	0x70, 0x01, 0x00, 0x00, 0x01, 0x00, 0x00, 0x00, 0x10, 0x02, 0x00, 0x00, 0x01, 0x00, 0x00, 0x00
        /* <DEDUP_REMOVED lines=18> */
        /*0260*/ 	.byte	0xc0, 0xd7, 0x00, 0x00


	//----- nvinfo : EIATTR_INT_WARP_WIDE_INSTR_OFFSETS
	.align		4
.L_56:
        /*0264*/ 	.byte	0x04, 0x31
        /*0266*/ 	.short	(.L_58 - .L_57)


	//   ....[0]....
.L_57:
        /*0268*/ 	.word	0x0000d9a0


	//   ....[1]....
        /*026c*/ 	.word	0x0000d9e0


	//----- nvinfo : EIATTR_COOP_GROUP_MASK_REGIDS
	.align		4
.L_58:
        /*0270*/ 	.byte	0x04, 0x29
        /*0272*/ 	.short	(.L_60 - .L_59)


	//   ....[0]....
.L_59:
        /*0274*/ 	.word	0xffffffff


	//   ....[1]....
        /*0278*/ 	.word	0xffffffff


	//   ....[2]....
        /*027c*/ 	.word	0xffffffff


	//   ....[3]....
        /*0280*/ 	.word	0xffffffff


	//   ....[4]....
        /*0284*/ 	.word	0xffffffff


	//   ....[5]....
        /*0288*/ 	.word	0xffffffff


	//----- nvinfo : EIATTR_COOP_GROUP_INSTR_OFFSETS
	.align		4
.L_60:
        /*028c*/ 	.byte	0x04, 0x28
        /*028e*/ 	.short	(.L_62 - .L_61)


	//   ....[0]....
.L_61:
        /*0290*/ 	.word	0x000008c0


	//   ....[1]....
        /*0294*/ 	.word	0x00000ed0


	//   ....[2]....
        /*0298*/ 	.word	0x00000fc0


	//   ....[3]....
        /*029c*/ 	.word	0x0000d6a0


	//   ....[4]....
        /*02a0*/ 	.word	0x0000d840


	//   ....[5]....
        /*02a4*/ 	.word	0x0000da90


	//----- nvinfo : EIATTR_REG_RECONFIG
	.align		4
.L_62:
        /*02a8*/ 	.byte	0x01, 0x54
	.zero		2


	//----- nvinfo : EIATTR_VRC_CTA_INIT_COUNT
	.align		4
        /*02ac*/ 	.byte	0x02, 0x4a
        /*02ae*/ 	.byte	0x80
	.zero		1


	//----- nvinfo : EIATTR_MBARRIER_INSTR_OFFSETS
	.align		4
        /*02b0*/ 	.byte	0x04, 0x39
        /*02b2*/ 	.short	(.L_64 - .L_63)


	//   ....[0]....
.L_63:
        /*02b4*/ 	.word	0x000003a0
        /*02b8*/ 	.word	0x000000ff
        /*02bc*/ 	.word	0x00000000
        /*02c0*/ 	.short	0x0100
        /*02c2*/ 	.byte	0x04
	.zero		1


	//   ....[1]....
        /*02c4*/ 	.word	0x000003b0
        /*02c8*/ 	.word	0x000000ff
        /*02cc*/ 	.word	0x00000008
        /*02d0*/ 	.short	0x0100
        /*02d2*/ 	.byte	0x04
	.zero		1


	//   ....[2]....
        /*02d4*/ 	.word	0x000003c0
        /*02d8*/ 	.word	0x000000ff
        /*02dc*/ 	.word	0x00000010
        /*02e0*/ 	.short	0x0100
        /*02e2*/ 	.byte	0x04
	.zero		1


	//   ....[3]....
        /*02e4*/ 	.word	0x000003d0
        /*02e8*/ 	.word	0x000000ff
        /*02ec*/ 	.word	0x00000018
        /*02f0*/ 	.short	0x0100
        /*02f2*/ 	.byte	0x04
	.zero		1


	//   ....[4]....
        /*02f4*/ 	.word	0x000004d0
        /*02f8*/ 	.word	0x000000ff
        /*02fc*/ 	.word	0x00000020
        /*0300*/ 	.short	0x0100
        /*0302*/ 	.byte	0x04
	.zero		1


	//   ....[5]....
        /*0304*/ 	.word	0x000004e0
        /*0308*/ 	.word	0x000000ff
        /*030c*/ 	.word	0x00000028
        /*0310*/ 	.short	0x0100
        /*0312*/ 	.byte	0x04
	.zero		1


	//   ....[6]....
        /*0314*/ 	.word	0x000004f0
        /*0318*/ 	.word	0x000000ff
        /*031c*/ 	.word	0x00000030
        /*0320*/ 	.short	0x0100
        /*0322*/ 	.byte	0x04
	.zero		1


	//   ....[7]....
        /*0324*/ 	.word	0x00000500
        /*0328*/ 	.word	0x000000ff
        /*032c*/ 	.word	0x00000038
        /*0330*/ 	.short	0x0100
        /*0332*/ 	.byte	0x04
	.zero		1


	//   ....[8]....
        /*0334*/ 	.word	0x00000510
        /*0338*/ 	.word	0x000000ff
        /*033c*/ 	.word	0x00000040
        /*0340*/ 	.short	0x0100
        /*0342*/ 	.byte	0x04
	.zero		1


	//   ....[9]....
        /*0344*/ 	.word	0x00000520
        /*0348*/ 	.word	0x000000ff
        /*034c*/ 	.word	0x00000048
        /*0350*/ 	.short	0x0100
        /*0352*/ 	.byte	0x04
	.zero		1


	//   ....[10]....
        /*0354*/ 	.word	0x00000530
        /*0358*/ 	.word	0x000000ff
        /*035c*/ 	.word	0x00000050
        /*0360*/ 	.short	0x0100
        /*0362*/ 	.byte	0x04
	.zero		1


	//   ....[11]....
        /*0364*/ 	.word	0x00000540
        /*0368*/ 	.word	0x000000ff
        /*036c*/ 	.word	0x00000058
        /*0370*/ 	.short	0x0100
        /*0372*/ 	.byte	0x04
	.zero		1


	//   ....[12]....
        /*0374*/ 	.word	0x00000550
        /*0378*/ 	.word	0x000000ff
        /*037c*/ 	.word	0x00000060
        /*0380*/ 	.short	0x0100
        /*0382*/ 	.byte	0x04
	.zero		1


	//   ....[13]....
        /*0384*/ 	.word	0x00000560
        /*0388*/ 	.word	0x000000ff
        /*038c*/ 	.word	0x00000068
        /*0390*/ 	.short	0x0100
        /*0392*/ 	.byte	0x04
	.zero		1


	//   ....[14]....
        /*0394*/ 	.word	0x00000570
        /*0398*/ 	.word	0x000000ff
        /*039c*/ 	.word	0x00000070
        /*03a0*/ 	.short	0x0100
        /*03a2*/ 	.byte	0x04
	.zero		1


	//   ....[15]....
        /*03a4*/ 	.word	0x00000580
        /*03a8*/ 	.word	0x000000ff
        /*03ac*/ 	.word	0x00000078
        /*03b0*/ 	.short	0x0100
        /*03b2*/ 	.byte	0x04
	.zero		1


	//   ....[16]....
        /*03b4*/ 	.word	0x000006e0
        /*03b8*/ 	.word	0x000000ff
        /*03bc*/ 	.word	0x00000080
        /*03c0*/ 	.short	0x0100
        /*03c2*/ 	.byte	0x04
	.zero		1


	//   ....[17]....
        /*03c4*/ 	.word	0x000006f0
        /*03c8*/ 	.word	0x000000ff
        /*03cc*/ 	.word	0x00000088
        /*03d0*/ 	.short	0x0100
        /*03d2*/ 	.byte	0x04
	.zero		1


	//   ....[18]....
        /*03d4*/ 	.word	0x00000700
        /*03d8*/ 	.word	0x000000ff
        /*03dc*/ 	.word	0x00000090
        /*03e0*/ 	.short	0x0100
        /*03e2*/ 	.byte	0x04
	.zero		1


	//   ....[19]....
        /*03e4*/ 	.word	0x00000710
        /*03e8*/ 	.word	0x000000ff
        /*03ec*/ 	.word	0x00000098
        /*03f0*/ 	.short	0x0100
        /*03f2*/ 	.byte	0x04
	.zero		1


	//   ....[20]....
        /*03f4*/ 	.word	0x00000720
        /*03f8*/ 	.word	0x000000ff
        /*03fc*/ 	.word	0x000000a0
        /*0400*/ 	.short	0x0100
        /*0402*/ 	.byte	0x04
	.zero		1


	//   ....[21]....
        /*0404*/ 	.word	0x00000730
        /*0408*/ 	.word	0x000000ff
        /*040c*/ 	.word	0x000000a8
        /*0410*/ 	.short	0x0100
        /*0412*/ 	.byte	0x04
	.zero		1


	//   ....[22]....
        /*0414*/ 	.word	0x00000740
        /*0418*/ 	.word	0x000000ff
        /*041c*/ 	.word	0x000000b0
        /*0420*/ 	.short	0x0100
        /*0422*/ 	.byte	0x04
	.zero		1


	//   ....[23]....
        /*0424*/ 	.word	0x00000750
        /*0428*/ 	.word	0x000000ff
        /*042c*/ 	.word	0x000000b8
        /*0430*/ 	.short	0x0100
        /*0432*/ 	.byte	0x04
	.zero		1


	//   ....[24]....
        /*0434*/ 	.word	0x00000760
        /*0438*/ 	.word	0x000000ff
        /*043c*/ 	.word	0x000000c0
        /*0440*/ 	.short	0x0100
        /*0442*/ 	.byte	0x04
	.zero		1


	//   ....[25]....
        /*0444*/ 	.word	0x00000770
        /*0448*/ 	.word	0x000000ff
        /*044c*/ 	.word	0x000000c8
        /*0450*/ 	.short	0x0100
        /*0452*/ 	.byte	0x04
	.zero		1


	//   ....[26]....
        /*0454*/ 	.word	0x00000780
        /*0458*/ 	.word	0x000000ff
        /*045c*/ 	.word	0x000000d0
        /*0460*/ 	.short	0x0100
        /*0462*/ 	.byte	0x04
	.zero		1


	//   ....[27]....
        /*0464*/ 	.word	0x00000790
        /*0468*/ 	.word	0x000000ff
        /*046c*/ 	.word	0x000000d8
        /*0470*/ 	.short	0x0100
        /*0472*/ 	.byte	0x04
	.zero		1


	//   ....[28]....
        /*0474*/ 	.word	0x00000880
        /*0478*/ 	.word	0x000000ff
        /*047c*/ 	.word	0x000000e0
        /*0480*/ 	.short	0x0100
        /*0482*/ 	.byte	0x06
	.zero		1


	//   ....[29]....
        /*0484*/ 	.word	0x00000b40
        /*0488*/ 	.word	0x0000000c
        /*048c*/ 	.word	0x00000000
        /*0490*/ 	.short	0x010a
        /*0492*/ 	.byte	0xff
	.zero		1


	//   ....[30]....
        /*0494*/ 	.word	0x00000b60
        /*0498*/ 	.word	0x0000000c
        /*049c*/ 	.word	0x00000000
        /*04a0*/ 	.short	0x010a
        /*04a2*/ 	.byte	0xff
	.zero		1


	//   ....[31]....
        /*04a4*/ 	.word	0x00000d40
        /*04a8*/ 	.word	0x00000008
        /*04ac*/ 	.word	0x00000000
        /*04b0*/ 	.short	0x010a
        /*04b2*/ 	.byte	0xff
	.zero		1


	//   ....[32]....
        /*04b4*/ 	.word	0x00000d60
        /*04b8*/ 	.word	0x00000008
        /*04bc*/ 	.word	0x00000000
        /*04c0*/ 	.short	0x010a
        /*04c2*/ 	.byte	0xff
	.zero		1


	//   ....[33]....
        /*04c4*/ 	.word	0x00000e50
        /*04c8*/ 	.word	0x00000008
        /*04cc*/ 	.word	0x00000000
        /*04d0*/ 	.short	0x0101
        /*04d2*/ 	.byte	0xff
	.zero		1


	//   ....[34]....
        /*04d4*/ 	.word	0x00001800
        /*04d8*/ 	.word	0x000000ff
        /*04dc*/ 	.word	0x00000010
        /*04e0*/ 	.short	0x010a
        /*04e2*/ 	.byte	0x09
	.zero		1


	//   ....[35]....
        /*04e4*/ 	.word	0x00001a80
        /*04e8*/ 	.word	0x000000ff
        /*04ec*/ 	.word	0x00000040
        /*04f0*/ 	.short	0x010a
        /*04f2*/ 	.byte	0x04
	.zero		1


	//   ....[36]....
        /*04f4*/ 	.word	0x00001e10
        /*04f8*/ 	.word	0x000000ff
        /*04fc*/ 	.word	0x00000040
        /*0500*/ 	.short	0x010a
        /*0502*/ 	.byte	0x04
	.zero		1


	//   ....[37]....
        /*0504*/ 	.word	0x00002040
        /*0508*/ 	.word	0x000000ff
        /*050c*/ 	.word	0x00000040
        /*0510*/ 	.short	0x010a
        /*0512*/ 	.byte	0x04
	.zero		1


	//   ....[38]....
        /*0514*/ 	.word	0x00002300
        /*0518*/ 	.word	0x000000ff
        /*051c*/ 	.word	0x00000040
        /*0520*/ 	.short	0x010a
        /*0522*/ 	.byte	0x04
	.zero		1


	//   ....[39]....
        /*0524*/ 	.word	0x00002400
        /*0528*/ 	.word	0x000000ff
        /*052c*/ 	.word	0x00000040
        /*0530*/ 	.short	0x010a
        /*0532*/ 	.byte	0x10
	.zero		1


	//   ....[40]....
        /*0534*/ 	.word	0x00002660
        /*0538*/ 	.word	0x00000005
        /*053c*/ 	.word	0x00000040
        /*0540*/ 	.short	0x010a
        /*0542*/ 	.byte	0xff
	.zero		1


	//   ....[41]....
        /*0544*/ 	.word	0x000026c0
        /*0548*/ 	.word	0x00000004
        /*054c*/ 	.word	0x00000018
        /*0550*/ 	.short	0x010a
        /*0552*/ 	.byte	0xff
	.zero		1


	//   ....[42]....
        /*0554*/ 	.word	0x000029e0
        /*0558*/ 	.word	0x00000004
        /*055c*/ 	.word	0x00000070
        /*0560*/ 	.short	0x010a
        /*0562*/ 	.byte	0xff
	.zero		1


	//   ....[43]....
        /*0564*/ 	.word	0x00002c30
        /*0568*/ 	.word	0x0000000d
        /*056c*/ 	.word	0x00000000
        /*0570*/ 	.short	0x010a
        /*0572*/ 	.byte	0xff
	.zero		1


	//   ....[44]....
        /*0574*/ 	.word	0x00002c60
        /*0578*/ 	.word	0x000000ff
        /*057c*/ 	.word	0x00000020
        /*0580*/ 	.short	0x010a
        /*0582*/ 	.byte	0x04
	.zero		1


	//   ....[45]....
        /*0584*/ 	.word	0x00003620
        /*0588*/ 	.word	0x00000004
        /*058c*/ 	.word	0x00000070
        /*0590*/ 	.short	0x010a
        /*0592*/ 	.byte	0xff
	.zero		1


	//   ....[46]....
        /*0594*/ 	.word	0x000036c0
        /*0598*/ 	.word	0x0000001a
        /*059c*/ 	.word	0x00000020
        /*05a0*/ 	.short	0x010a
        /*05a2*/ 	.byte	0xff
	.zero		1


	//   ....[47]....
        /*05a4*/ 	.word	0x00003b30
        /*05a8*/ 	.word	0x000000ff
        /*05ac*/ 	.word	0x00000080
        /*05b0*/ 	.short	0x010a
        /*05b2*/ 	.byte	0x22
	.zero		1


	//   ....[48]....
        /*05b4*/ 	.word	0x00003b60
        /*05b8*/ 	.word	0x000000ff
        /*05bc*/ 	.word	0x000000d8
        /*05c0*/ 	.short	0x010a
        /*05c2*/ 	.byte	0x1a
	.zero		1


	//   ....[49]....
        /*05c4*/ 	.word	0x00003c70
        /*05c8*/ 	.word	0x000000ff
        /*05cc*/ 	.word	0x00000020
        /*05d0*/ 	.short	0x010a
        /*05d2*/ 	.byte	0x07
	.zero		1


	//   ....[50]....
        /*05d4*/ 	.word	0x00004180
        /*05d8*/ 	.word	0x00000004
        /*05dc*/ 	.word	0x00000070
        /*05e0*/ 	.short	0x010a
        /*05e2*/ 	.byte	0xff
	.zero		1


	//   ....[51]....
        /*05e4*/ 	.word	0x00004400
        /*05e8*/ 	.word	0x00000009
        /*05ec*/ 	.word	0x00000020
        /*05f0*/ 	.short	0x010a
        /*05f2*/ 	.byte	0xff
	.zero		1


	//   ....[52]....
        /*05f4*/ 	.word	0x00004ba0
        /*05f8*/ 	.word	0x00000011
        /*05fc*/ 	.word	0x00000080
        /*0600*/ 	.short	0x010a
        /*0602*/ 	.byte	0xff
	.zero		1


	//   ....[53]....
        /*0604*/ 	.word	0x00004bd0
        /*0608*/ 	.word	0x00000005
        /*060c*/ 	.word	0x000000d8
        /*0610*/ 	.short	0x010a
        /*0612*/ 	.byte	0xff
	.zero		1


	//   ....[54]....
        /*0614*/ 	.word	0x00004db0
        /*0618*/ 	.word	0x00000007
        /*061c*/ 	.word	0x00000020
        /*0620*/ 	.short	0x010a
        /*0622*/ 	.byte	0xff
	.zero		1


	//   ....[55]....
        /*0624*/ 	.word	0x00005710
        /*0628*/ 	.word	0x00000004
        /*062c*/ 	.word	0x00000070
        /*0630*/ 	.short	0x010a
        /*0632*/ 	.byte	0xff
	.zero		1


	//   ....[56]....
        /*0634*/ 	.word	0x000058b0
        /*0638*/ 	.word	0x00000005
        /*063c*/ 	.word	0x00000000
        /*0640*/ 	.short	0x010a
        /*0642*/ 	.byte	0xff
	.zero		1


	//   ....[57]....
        /*0644*/ 	.word	0x000058e0
        /*0648*/ 	.word	0x00000007
        /*064c*/ 	.word	0x00000020
        /*0650*/ 	.short	0x010a
        /*0652*/ 	.byte	0xff
	.zero		1


	//   ....[58]....
        /*0654*/ 	.word	0x000063a0
        /*0658*/ 	.word	0x00000010
        /*065c*/ 	.word	0x00000080
        /*0660*/ 	.short	0x010a
        /*0662*/ 	.byte	0xff
	.zero		1


	//   ....[59]....
        /*0664*/ 	.word	0x000063d0
        /*0668*/ 	.word	0x00000005
        /*066c*/ 	.word	0x000000d8
        /*0670*/ 	.short	0x010a
        /*0672*/ 	.byte	0xff
	.zero		1


	//   ....[60]....
        /*0674*/ 	.word	0x00006580
        /*0678*/ 	.word	0x00000007
        /*067c*/ 	.word	0x00000020
        /*0680*/ 	.short	0x010a
        /*0682*/ 	.byte	0xff
	.zero		1


	//   ....[61]....
        /*0684*/ 	.word	0x00006cd0
        /*0688*/ 	.word	0x00000005
        /*068c*/ 	.word	0x00000070
        /*0690*/ 	.short	0x010a
        /*0692*/ 	.byte	0xff
	.zero		1


	//   ....[62]....
        /*0694*/ 	.word	0x00006d00
        /*0698*/ 	.word	0x00000004
        /*069c*/ 	.word	0x000000d8
        /*06a0*/ 	.short	0x010a
        /*06a2*/ 	.byte	0xff
	.zero		1


	//   ....[63]....
        /*06a4*/ 	.word	0x00007050
        /*06a8*/ 	.word	0x000000c9
        /*06ac*/ 	.word	0x00000060
        /*06b0*/ 	.short	0x010a
        /*06b2*/ 	.byte	0xff
	.zero		1


	//   ....[64]....
        /*06b4*/ 	.word	0x00007190
        /*06b8*/ 	.word	0x00000085
        /*06bc*/ 	.word	0x00000000
        /*06c0*/ 	.short	0x0101
        /*06c2*/ 	.byte	0xff
	.zero		1


	//   ....[65]....
        /*06c4*/ 	.word	0x000093c0
        /*06c8*/ 	.word	0x000000d5
        /*06cc*/ 	.word	0x000000b0
        /*06d0*/ 	.short	0x010a
        /*06d2*/ 	.byte	0xff
	.zero		1


	//   ....[66]....
        /*06d4*/ 	.word	0x00009940
        /*06d8*/ 	.word	0x000000d5
        /*06dc*/ 	.word	0x000000a0
        /*06e0*/ 	.short	0x0101
        /*06e2*/ 	.byte	0xff
	.zero		1


	//   ....[67]....
        /*06e4*/ 	.word	0x000099c0
        /*06e8*/ 	.word	0x000000d7
        /*06ec*/ 	.word	0x00000090
        /*06f0*/ 	.short	0x010a
        /*06f2*/ 	.byte	0xff
	.zero		1


	//   ....[68]....
        /*06f4*/ 	.word	0x0000ab10
        /*06f8*/ 	.word	0x000000d7
        /*06fc*/ 	.word	0x00000000
        /*0700*/ 	.short	0x0101
        /*0702*/ 	.byte	0xff
	.zero		1


	//   ....[69]....
        /*0704*/ 	.word	0x0000b000
        /*0708*/ 	.word	0x00000005
        /*070c*/ 	.word	0x000000c8
        /*0710*/ 	.short	0x010a
        /*0712*/ 	.byte	0xff
	.zero		1


	//   ....[70]....
        /*0714*/ 	.word	0x0000b110
        /*0718*/ 	.word	0x00000005
        /*071c*/ 	.word	0x000000c0
        /*0720*/ 	.short	0x0101
        /*0722*/ 	.byte	0xff
	.zero		1


	//   ....[71]....
        /*0724*/ 	.word	0x0000b550
        /*0728*/ 	.word	0x000000ce
        /*072c*/ 	.word	0x00000090
        /*0730*/ 	.short	0x010a
        /*0732*/ 	.byte	0xff
	.zero		1


	//   ....[72]....
        /*0734*/ 	.word	0x0000b580
        /*0738*/ 	.word	0x000000d0
        /*073c*/ 	.word	0x000000b0
        /*0740*/ 	.short	0x010a
        /*0742*/ 	.byte	0xff
	.zero		1


	//   ....[73]....
        /*0744*/ 	.word	0x0000b720
        /*0748*/ 	.word	0x00000044
        /*074c*/ 	.word	0x000000a0
        /*0750*/ 	.short	0x010a
        /*0752*/ 	.byte	0xff
	.zero		1


	//   ....[74]....
        /*0754*/ 	.word	0x0000b960
        /*0758*/ 	.word	0x00000044
        /*075c*/ 	.word	0x000000b0
        /*0760*/ 	.short	0x0101
        /*0762*/ 	.byte	0xff
	.zero		1


	//   ....[75]....
        /*0764*/ 	.word	0x0000bab0
        /*0768*/ 	.word	0x00000006
        /*076c*/ 	.word	0x000000a0
        /*0770*/ 	.short	0x010a
        /*0772*/ 	.byte	0xff
	.zero		1


	//   ....[76]....
        /*0774*/ 	.word	0x0000bb50
        /*0778*/ 	.word	0x00000006
        /*077c*/ 	.word	0x000000b0
        /*0780*/ 	.short	0x0101
        /*0782*/ 	.byte	0xff
	.zero		1


	//   ....[77]....
        /*0784*/ 	.word	0x0000bb70
        /*0788*/ 	.word	0x00000044
        /*078c*/ 	.word	0x000000d0
        /*0790*/ 	.short	0x010a
        /*0792*/ 	.byte	0xff
	.zero		1


	//   ....[78]....
        /*0794*/ 	.word	0x0000c670
        /*0798*/ 	.word	0x0000004a
        /*079c*/ 	.word	0x00000000
        /*07a0*/ 	.short	0x0101
        /*07a2*/ 	.byte	0xff
	.zero		1


	//   ....[79]....
        /*07a4*/ 	.word	0x0000c6a0
        /*07a8*/ 	.word	0x00000044
        /*07ac*/ 	.word	0x000000c0
        /*07b0*/ 	.short	0x010a
        /*07b2*/ 	.byte	0xff
	.zero		1


	//   ....[80]....
        /*07b4*/ 	.word	0x0000c780
        /*07b8*/ 	.word	0x00000044
        /*07bc*/ 	.word	0x000000c8
        /*07c0*/ 	.short	0x0101
        /*07c2*/ 	.byte	0xff
	.zero		1


	//   ....[81]....
        /*07c4*/ 	.word	0x0000c870
        /*07c8*/ 	.word	0x00000044
        /*07cc*/ 	.word	0x000000d0
        /*07d0*/ 	.short	0x010a
        /*07d2*/ 	.byte	0xff
	.zero		1


	//   ....[82]....
        /*07d4*/ 	.word	0x0000d5c0
        /*07d8*/ 	.word	0x00000005
        /*07dc*/ 	.word	0x00000000
        /*07e0*/ 	.short	0x0101
        /*07e2*/ 	.byte	0xff
	.zero		1


	//   ....[83]....
        /*07e4*/ 	.word	0x0000d810
        /*07e8*/ 	.word	0x00000008
        /*07ec*/ 	.word	0x00000000
        /*07f0*/ 	.short	0x0101
        /*07f2*/ 	.byte	0xff
	.zero		1


	//   ....[84]....
        /*07f4*/ 	.word	0x0000d820
        /*07f8*/ 	.word	0x00000004
        /*07fc*/ 	.word	0x000000e0
        /*0800*/ 	.short	0x010a
        /*0802*/ 	.byte	0xff
	.zero		1


	//   ....[85]....
        /*0804*/ 	.word	0x0000dac0
        /*0808*/ 	.word	0x0000000c
        /*080c*/ 	.word	0x00000000
        /*0810*/ 	.short	0x010a
        /*0812*/ 	.byte	0xff
	.zero		1


	//   ....[86]....
        /*0814*/ 	.word	0x0000db20
        /*0818*/ 	.word	0x00000008
        /*081c*/ 	.word	0x00000000
        /*0820*/ 	.short	0x010a
        /*0822*/ 	.byte	0xff
	.zero		1


	//   ....[87]....
        /*0824*/ 	.word	0x0000db90
        /*0828*/ 	.word	0x00000005
        /*082c*/ 	.word	0x00000010
        /*0830*/ 	.short	0x010a
        /*0832*/ 	.byte	0xff
	.zero		1


	//   ....[88]....
        /*0834*/ 	.word	0x0000dc00
        /*0838*/ 	.word	0x00000004
        /*083c*/ 	.word	0x00000040
        /*0840*/ 	.short	0x010a
        /*0842*/ 	.byte	0xff
	.zero		1


	//   ....[89]....
        /*0844*/ 	.word	0x0000dc70
        /*0848*/ 	.word	0x00000004
        /*084c*/ 	.word	0x00000040
        /*0850*/ 	.short	0x010a
        /*0852*/ 	.byte	0xff
	.zero		1


	//   ....[90]....
        /*0854*/ 	.word	0x0000dce0
        /*0858*/ 	.word	0x00000004
        /*085c*/ 	.word	0x00000040
        /*0860*/ 	.short	0x010a
        /*0862*/ 	.byte	0xff
	.zero		1


	//   ....[91]....
        /*0864*/ 	.word	0x0000dd50
        /*0868*/ 	.word	0x00000005
        /*086c*/ 	.word	0x00000040
        /*0870*/ 	.short	0x010a
        /*0872*/ 	.byte	0xff
	.zero		1


	//   ....[92]....
        /*0874*/ 	.word	0x0000ddc0
        /*0878*/ 	.word	0x00000005
        /*087c*/ 	.word	0x00000040
        /*0880*/ 	.short	0x010a
        /*0882*/ 	.byte	0xff
	.zero		1


	//   ....[93]....
        /*0884*/ 	.word	0x0000de20
        /*0888*/ 	.word	0x00000005
        /*088c*/ 	.word	0x00000040
        /*0890*/ 	.short	0x010a
        /*0892*/ 	.byte	0xff
	.zero		1


	//   ....[94]....
        /*0894*/ 	.word	0x0000de70
        /*0898*/ 	.word	0x00000004
        /*089c*/ 	.word	0x00000018
        /*08a0*/ 	.short	0x010a
        /*08a2*/ 	.byte	0xff
	.zero		1


	//   ....[95]....
        /*08a4*/ 	.word	0x0000dee0
        /*08a8*/ 	.word	0x00000004
        /*08ac*/ 	.word	0x00000070
        /*08b0*/ 	.short	0x010a
        /*08b2*/ 	.byte	0xff
	.zero		1


	//   ....[96]....
        /*08b4*/ 	.word	0x0000df40
        /*08b8*/ 	.word	0x0000000d
        /*08bc*/ 	.word	0x00000000
        /*08c0*/ 	.short	0x010a
        /*08c2*/ 	.byte	0xff
	.zero		1


	//   ....[97]....
        /*08c4*/ 	.word	0x0000dfb0
        /*08c8*/ 	.word	0x0000000d
        /*08cc*/ 	.word	0x00000020
        /*08d0*/ 	.short	0x010a
        /*08d2*/ 	.byte	0xff
	.zero		1


	//   ....[98]....
        /*08d4*/ 	.word	0x0000e010
        /*08d8*/ 	.word	0x00000004
        /*08dc*/ 	.word	0x00000070
        /*08e0*/ 	.short	0x010a
        /*08e2*/ 	.byte	0xff
	.zero		1


	//   ....[99]....
        /*08e4*/ 	.word	0x0000e070
        /*08e8*/ 	.word	0x0000001a
        /*08ec*/ 	.word	0x00000020
        /*08f0*/ 	.short	0x010a
        /*08f2*/ 	.byte	0xff
	.zero		1


	//   ....[100]....
        /*08f4*/ 	.word	0x0000e0e0
        /*08f8*/ 	.word	0x00000004
        /*08fc*/ 	.word	0x00000080
        /*0900*/ 	.short	0x010a
        /*0902*/ 	.byte	0xff
	.zero		1


	//   ....[101]....
        /*0904*/ 	.word	0x0000e160
        /*0908*/ 	.word	0x00000004
        /*090c*/ 	.word	0x000000d8
        /*0910*/ 	.short	0x010a
        /*0912*/ 	.byte	0xff
	.zero		1


	//   ....[102]....
        /*0914*/ 	.word	0x0000e1d0
        /*0918*/ 	.word	0x00000004
        /*091c*/ 	.word	0x00000020
        /*0920*/ 	.short	0x010a
        /*0922*/ 	.byte	0xff
	.zero		1


	//   ....[103]....
        /*0924*/ 	.word	0x0000e230
        /*0928*/ 	.word	0x00000004
        /*092c*/ 	.word	0x00000070
        /*0930*/ 	.short	0x010a
        /*0932*/ 	.byte	0xff
	.zero		1


	//   ....[104]....
        /*0934*/ 	.word	0x0000e290
        /*0938*/ 	.word	0x00000009
        /*093c*/ 	.word	0x00000020
        /*0940*/ 	.short	0x010a
        /*0942*/ 	.byte	0xff
	.zero		1


	//   ....[105]....
        /*0944*/ 	.word	0x0000e2f0
        /*0948*/ 	.word	0x00000011
        /*094c*/ 	.word	0x00000080
        /*0950*/ 	.short	0x010a
        /*0952*/ 	.byte	0xff
	.zero		1


	//   ....[106]....
        /*0954*/ 	.word	0x0000e350
        /*0958*/ 	.word	0x00000005
        /*095c*/ 	.word	0x000000d8
        /*0960*/ 	.short	0x010a
        /*0962*/ 	.byte	0xff
	.zero		1


	//   ....[107]....
        /*0964*/ 	.word	0x0000e3b0
        /*0968*/ 	.word	0x00000007
        /*096c*/ 	.word	0x00000020
        /*0970*/ 	.short	0x010a
        /*0972*/ 	.byte	0xff
	.zero		1


	//   ....[108]....
        /*0974*/ 	.word	0x0000e420
        /*0978*/ 	.word	0x00000004
        /*097c*/ 	.word	0x00000070
        /*0980*/ 	.short	0x010a
        /*0982*/ 	.byte	0xff
	.zero		1


	//   ....[109]....
        /*0984*/ 	.word	0x0000e480
        /*0988*/ 	.word	0x00000005
        /*098c*/ 	.word	0x00000000
        /*0990*/ 	.short	0x010a
        /*0992*/ 	.byte	0xff
	.zero		1


	//   ....[110]....
        /*0994*/ 	.word	0x0000e4f0
        /*0998*/ 	.word	0x00000007
        /*099c*/ 	.word	0x00000020
        /*09a0*/ 	.short	0x010a
        /*09a2*/ 	.byte	0xff
	.zero		1


	//   ....[111]....
        /*09a4*/ 	.word	0x0000e550
        /*09a8*/ 	.word	0x00000010
        /*09ac*/ 	.word	0x00000080
        /*09b0*/ 	.short	0x010a
        /*09b2*/ 	.byte	0xff
	.zero		1


	//   ....[112]....
        /*09b4*/ 	.word	0x0000e5b0
        /*09b8*/ 	.word	0x00000005
        /*09bc*/ 	.word	0x000000d8
        /*09c0*/ 	.short	0x010a
        /*09c2*/ 	.byte	0xff
	.zero		1


	//   ....[113]....
        /*09c4*/ 	.word	0x0000e610
        /*09c8*/ 	.word	0x00000007
        /*09cc*/ 	.word	0x00000020
        /*09d0*/ 	.short	0x010a
        /*09d2*/ 	.byte	0xff
	.zero		1


	//   ....[114]....
        /*09d4*/ 	.word	0x0000e670
        /*09d8*/ 	.word	0x00000005
        /*09dc*/ 	.word	0x00000070
        /*09e0*/ 	.short	0x010a
        /*09e2*/ 	.byte	0xff
	.zero		1


	//   ....[115]....
        /*09e4*/ 	.word	0x0000e6d0
        /*09e8*/ 	.word	0x00000004
        /*09ec*/ 	.word	0x000000d8
        /*09f0*/ 	.short	0x010a
        /*09f2*/ 	.byte	0xff
	.zero		1


	//   ....[116]....
        /*09f4*/ 	.word	0x0000e730
        /*09f8*/ 	.word	0x000000c9
        /*09fc*/ 	.word	0x00000060
        /*0a00*/ 	.short	0x010a
        /*0a02*/ 	.byte	0xff
	.zero		1


	//   ....[117]....
        /*0a04*/ 	.word	0x0000e790
        /*0a08*/ 	.word	0x000000d5
        /*0a0c*/ 	.word	0x000000b0
        /*0a10*/ 	.short	0x010a
        /*0a12*/ 	.byte	0xff
	.zero		1


	//   ....[118]....
        /*0a14*/ 	.word	0x0000e7f0
        /*0a18*/ 	.word	0x000000d7
        /*0a1c*/ 	.word	0x00000090
        /*0a20*/ 	.short	0x010a
        /*0a22*/ 	.byte	0xff
	.zero		1


	//   ....[119]....
        /*0a24*/ 	.word	0x0000e860
        /*0a28*/ 	.word	0x00000005
        /*0a2c*/ 	.word	0x000000c8
        /*0a30*/ 	.short	0x010a
        /*0a32*/ 	.byte	0xff
	.zero		1


	//   ....[120]....
        /*0a34*/ 	.word	0x0000e8c0
        /*0a38*/ 	.word	0x000000ce
        /*0a3c*/ 	.word	0x00000090
        /*0a40*/ 	.short	0x010a
        /*0a42*/ 	.byte	0xff
	.zero		1


	//   ....[121]....
        /*0a44*/ 	.word	0x0000e920
        /*0a48*/ 	.word	0x000000d0
        /*0a4c*/ 	.word	0x000000b0
        /*0a50*/ 	.short	0x010a
        /*0a52*/ 	.byte	0xff
	.zero		1


	//   ....[122]....
        /*0a54*/ 	.word	0x0000e970
        /*0a58*/ 	.word	0x00000044
        /*0a5c*/ 	.word	0x000000a0
        /*0a60*/ 	.short	0x010a
        /*0a62*/ 	.byte	0xff
	.zero		1


	//   ....[123]....
        /*0a64*/ 	.word	0x0000e9e0
        /*0a68*/ 	.word	0x00000006
        /*0a6c*/ 	.word	0x000000a0
        /*0a70*/ 	.short	0x010a
        /*0a72*/ 	.byte	0xff
	.zero		1


	//   ....[124]....
        /*0a74*/ 	.word	0x0000ea40
        /*0a78*/ 	.word	0x00000044
        /*0a7c*/ 	.word	0x000000d0
        /*0a80*/ 	.short	0x010a
        /*0a82*/ 	.byte	0xff
	.zero		1


	//   ....[125]....
        /*0a84*/ 	.word	0x0000ea90
        /*0a88*/ 	.word	0x00000044
        /*0a8c*/ 	.word	0x000000c0
        /*0a90*/ 	.short	0x010a
        /*0a92*/ 	.byte	0xff
	.zero		1


	//   ....[126]....
        /*0a94*/ 	.word	0x0000eaf0
        /*0a98*/ 	.word	0x00000044
        /*0a9c*/ 	.word	0x000000d0
        /*0aa0*/ 	.short	0x010a
        /*0aa2*/ 	.byte	0xff
	.zero		1


	//   ....[127]....
        /*0aa4*/ 	.word	0x0000eb40
        /*0aa8*/ 	.word	0x00000004
        /*0aac*/ 	.word	0x000000e0
        /*0ab0*/ 	.short	0x010a
        /*0ab2*/ 	.byte	0xff
	.zero		1


	//----- nvinfo : EIATTR_NUM_MBARRIERS
	.align		4
.L_64:
        /*0ab4*/ 	.byte	0x03, 0x38
        /*0ab6*/ 	.short	0x001d


	//----- nvinfo : EIATTR_EXIT_INSTR_OFFSETS
	.align		4
        /*0ab8*/ 	.byte	0x04, 0x1c
        /*0aba*/ 	.short	(.L_66 - .L_65)


	//   ....[0]....
.L_65:
        /*0abc*/ 	.word	0x0000d700


	//   ....[1]....
        /*0ac0*/ 	.word	0x0000daa0


	//----- nvinfo : EIATTR_REQNTID
	.align		4
.L_66:
        /*0ac4*/ 	.byte	0x04, 0x10
        /*0ac6*/ 	.short	(.L_68 - .L_67)
.L_67:
        /*0ac8*/ 	.word	0x00000180
        /*0acc*/ 	.word	0x00000001
        /*0ad0*/ 	.word	0x00000001


	//----- nvinfo : EIATTR_CRS_STACK_SIZE
	.align		4
.L_68:
        /*0ad4*/ 	.byte	0x04, 0x1e
        /*0ad6*/ 	.short	(.L_70 - .L_69)
.L_69:
        /*0ad8*/ 	.word	0x00000000


	//----- nvinfo : EIATTR_CBANK_PARAM_SIZE
	.align		4
.L_70:
        /*0adc*/ 	.byte	0x03, 0x19
        /*0ade*/ 	.short	0x02f0


	//----- nvinfo : EIATTR_PARAM_CBANK
	.align		4
        /*0ae0*/ 	.byte	0x04, 0x0a
        /*0ae2*/ 	.short	(.L_72 - .L_71)
	.align		4
.L_71:
        /*0ae4*/ 	.word	index@(.nv.constant0.kernel_cutlass_kernel_cudnnsdpafwdfmha_forward_sm100_d256BlackwellFusedMultiHeadAttentionForward_object_at__TiledMMA_ThrLayoutVMNK21111000_PermutationMNK____MMAAtom_ThrID21_ShapeMNK256128_0)
        /*0ae8*/ 	.short	0x0380
        /*0aea*/ 	.short	0x02f0


	//----- nvinfo : EIATTR_SW_WAR
	.align		4
.L_72:
        /*0aec*/ 	.byte	0x04, 0x36
        /*0aee*/ 	.short	(.L_74 - .L_73)
.L_73:
        /*0af0*/ 	.word	0x00000008
.L_74:


//--------------------- .nv.compat                --------------------------
	.section	.nv.compat,"",@"SHT_CUDA_COMPAT_INFO"
	.align	4
        /*0000*/ 	.byte	0x02, 0x02, 0x02, 0x00, 0x02, 0x05, 0x05, 0x00, 0x02, 0x03, 0x01, 0x00, 0x02, 0x06, 0x01, 0x00


//--------------------- .nv.callgraph             --------------------------
	.section	.nv.callgraph,"",@"SHT_CUDA_CALLGRAPH"
	.align	4
	.sectionentsize	8
	.align		4
        /*0000*/ 	.word	0x00000000
	.align		4
        /*0004*/ 	.word	0xffffffff
	.align		4
        /*0008*/ 	.word	0x00000000
	.align		4
        /*000c*/ 	.word	0xfffffffe
	.align		4
        /*0010*/ 	.word	0x00000000
	.align		4
        /*0014*/ 	.word	0xfffffffd
	.align		4
        /*0018*/ 	.word	0x00000000
	.align		4
        /*001c*/ 	.word	0xfffffffc


//--------------------- .text.kernel_cutlass_kernel_cudnnsdpafwdfmha_forward_sm100_d256BlackwellFusedMultiHeadAttentionForward_object_at__TiledMMA_ThrLayoutVMNK21111000_PermutationMNK____MMAAtom_ThrID21_ShapeMNK256128_0 --------------------------
	.section	.text.kernel_cutlass_kernel_cudnnsdpafwdfmha_forward_sm100_d256BlackwellFusedMultiHeadAttentionForward_object_at__TiledMMA_ThrLayoutVMNK21111000_PermutationMNK____MMAAtom_ThrID21_ShapeMNK256128_0,"ax",@progbits
	.align	128
        .global         kernel_cutlass_kernel_cudnnsdpafwdfmha_forward_sm100_d256BlackwellFusedMultiHeadAttentionForward_object_at__TiledMMA_ThrLayoutVMNK21111000_PermutationMNK____MMAAtom_ThrID21_ShapeMNK256128_0
        .type           kernel_cutlass_kernel_cudnnsdpafwdfmha_forward_sm100_d256BlackwellFusedMultiHeadAttentionForward_object_at__TiledMMA_ThrLayoutVMNK21111000_PermutationMNK____MMAAtom_ThrID21_ShapeMNK256128_0,@function
        .size           kernel_cutlass_kernel_cudnnsdpafwdfmha_forward_sm100_d256BlackwellFusedMultiHeadAttentionForward_object_at__TiledMMA_ThrLayoutVMNK21111000_PermutationMNK____MMAAtom_ThrID21_ShapeMNK256128_0,(.L_x_234 - kernel_cutlass_kernel_cudnnsdpafwdfmha_forward_sm100_d256BlackwellFusedMultiHeadAttentionForward_object_at__TiledMMA_ThrLayoutVMNK21111000_PermutationMNK____MMAAtom_ThrID21_ShapeMNK256128_0)
        .other          kernel_cutlass_kernel_cudnnsdpafwdfmha_forward_sm100_d256BlackwellFusedMultiHeadAttentionForward_object_at__TiledMMA_ThrLayoutVMNK21111000_PermutationMNK____MMAAtom_ThrID21_ShapeMNK256128_0,@"STO_CUDA_ENTRY STV_DEFAULT"
kernel_cutlass_kernel_cudnnsdpafwdfmha_forward_sm100_d256BlackwellFusedMultiHeadAttentionForward_object_at__TiledMMA_ThrLayoutVMNK21111000_PermutationMNK____MMAAtom_ThrID21_ShapeMNK256128_0:
.text.kernel_cutlass_kernel_cudnnsdpafwdfmha_forward_sm100_d256BlackwellFusedMultiHeadAttentionForward_object_at__TiledMMA_ThrLayoutVMNK21111000_PermutationMNK____MMAAtom_ThrID21_ShapeMNK256128_0:
[----:B------:R-:W0:Y:S02]  /*0000*/  LDC R1, c[0x0][0x37c] ;  /* 0x0000df00ff017b82 */ /* 0x000e240000000800 */
[----:B0-----:R-:W-:Y:S01]  /*0010*/  IADD3 R1, PT, PT, R1, -0x18, RZ ;  /* 0xffffffe801017810 */ /* 0x001fe20007ffe0ff */
[----:B------:R-:W0:Y:S01]  /*0020*/  LDCU.U8 UR4, c[0x0][0x385] ;  /* 0x000070a0ff0477ac */ /* 0x000e220008000000 */
[----:B------:R-:W1:Y:S04]  /*0030*/  S2R R6, SR_CgaCtaId ;  /* 0x0000000000067919 */ /* 0x000e680000008800 */
[----:B------:R-:W2:Y:S01]  /*0040*/  S2UR UR12, SR_CTAID.X ;  /* 0x00000000000c79c3 */ /* 0x000ea20000002500 */
[----:B------:R-:W3:Y:S01]  /*0050*/  LDCU.U8 UR6, c[0x0][0x384] ;  /* 0x00007080ff0677ac */ /* 0x000ee20008000000 */
[----:B------:R-:W4:Y:S01]  /*0060*/  S2R R3, SR_TID.X ;  /* 0x0000000000037919 */ /* 0x000f220000002100 */
[----:B------:R-:W5:Y:S01]  /*0070*/  LDCU.U8 UR5, c[0x0][0x382] ;  /* 0x00007040ff0577ac */ /* 0x000f620008000000 */
[----:B------:R-:W1:Y:S01]  /*0080*/  LDCU.U8 UR8, c[0x0][0x381] ;  /* 0x00007020ff0877ac */ /* 0x000e620008000000 */
[----:B0-----:R-:W-:-:S02]  /*0090*/  ULOP3.LUT UR7, UR4, 0x1, URZ, 0xc0, !UPT ;  /* 0x0000000104077892 */ /* 0x001fc4000f8ec0ff */
[----:B---3--:R-:W-:Y:S02]  /*00a0*/  ULOP3.LUT UR6, UR6, 0x1, URZ, 0xc0, !UPT ;  /* 0x0000000106067892 */ /* 0x008fe4000f8ec0ff */
[----:B------:R-:W-:Y:S02]  /*00b0*/  UISETP.NE.U32.AND UP0, UPT, UR7, 0x1, UPT ;  /* 0x000000010700788c */ /* 0x000fe4000bf05070 */
[----:B------:R-:W-:Y:S02]  /*00c0*/  UISETP.NE.U32.AND UP1, UPT, UR6, 0x1, UPT ;  /* 0x000000010600788c */ /* 0x000fe4000bf25070 */
[----:B-----5:R-:W-:Y:S02]  /*00d0*/  ULOP3.LUT UR5, UR5, 0x1, URZ, 0xc0, !UPT ;  /* 0x0000000105057892 */ /* 0x020fe4000f8ec0ff */
[----:B------:R-:W-:Y:S02]  /*00e0*/  UP2UR UR6, UPR, URZ, 0x1 ;  /* 0x00000001ff067883 */ /* 0x000fe40008000000 */
[----:B------:R-:W-:Y:S01]  /*00f0*/  UISETP.NE.U32.AND UP0, UPT, UR5, 0x1, UPT ;  /* 0x000000010500788c */ /* 0x000fe2000bf05070 */
[----:B-1----:R-:W-:Y:S01]  /*0100*/  LEA.HI R0, R6, R6, RZ, 0x1 ;  /* 0x0000000606007211 */ /* 0x002fe200078f08ff */
[----:B------:R-:W-:-:S02]  /*0110*/  ULOP3.LUT UR4, UR8, 0x1, URZ, 0xc0, !UPT ;  /* 0x0000000108047892 */ /* 0x000fc4000f8ec0ff */
[----:B------:R-:W-:Y:S01]  /*0120*/  IMAD.U32 R2, RZ, RZ, UR6 ;  /* 0x00000006ff027e24 */ /* 0x000fe2000f8e00ff */
[----:B------:R-:W-:Y:S01]  /*0130*/  UP2UR UR6, UPR, URZ, 0x2 ;  /* 0x00000002ff067883 */ /* 0x000fe20008000000 */
[----:B------:R-:W-:Y:S01]  /*0140*/  LOP3.LUT R5, R0, 0xfffffffe, RZ, 0xc0, !PT ;  /* 0xfffffffe00057812 */ /* 0x000fe200078ec0ff */
[----:B------:R-:W-:Y:S01]  /*0150*/  UP2UR UR5, UPR, URZ, 0x1 ;  /* 0x00000001ff057883 */ /* 0x000fe20008000000 */
[----:B----4-:R-:W-:Y:S01]  /*0160*/  SHF.R.U32.HI R3, RZ, 0x5, R3 ;  /* 0x00000005ff037819 */ /* 0x010fe20000011603 */
[----:B------:R0:W-:Y:S01]  /*0170*/  STL [R1+0xc], R2 ;  /* 0x00000c0201007387 */ /* 0x0001e20000100800 */
[C---:B------:R-:W-:Y:S01]  /*0180*/  ISETP.NE.AND P1, PT, R6.reuse, R5, PT ;  /* 0x000000050600720c */ /* 0x040fe20003f25270 */
[----:B--2---:R-:W-:Y:S01]  /*0190*/  ULOP3.LUT UR42, UR12, 0x1, URZ, 0xc0, !UPT ;  /* 0x000000010c2a7892 */ /* 0x004fe2000f8ec0ff */
[----:B------:R-:W-:Y:S01]  /*01a0*/  ISETP.NE.AND P4, PT, R3, 0x9, PT ;  /* 0x000000090300780c */ /* 0x000fe20003f85270 */
[----:B------:R-:W-:Y:S01]  /*01b0*/  IMAD.U32 R4, RZ, RZ, UR5 ;  /* 0x00000005ff047e24 */ /* 0x000fe2000f8e00ff */
[----:B------:R-:W-:Y:S01]  /*01c0*/  ISETP.LT.AND P1, PT, R6, RZ, P1 ;  /* 0x000000ff0600720c */ /* 0x000fe20000f21270 */
[----:B------:R-:W-:Y:S01]  /*01d0*/  UISETP.NE.U32.AND UP6, UPT, UR4, 0x1, UPT ;  /* 0x000000010400788c */ /* 0x000fe2000bfc5070 */
[----:B------:R-:W-:-:S02]  /*01e0*/  SHF.R.U32.HI R0, RZ, 0x1, R0 ;  /* 0x00000001ff007819 */ /* 0x000fc40000011600 */
[----:B------:R-:W-:Y:S01]  /*01f0*/  ISETP.NE.AND P0, PT, R3, RZ, PT ;  /* 0x000000ff0300720c */ /* 0x000fe20003f05270 */
[----:B0-----:R-:W-:-:S05]  /*0200*/  IMAD.U32 R2, RZ, RZ, UR6 ;  /* 0x00000006ff027e24 */ /* 0x001fca000f8e00ff */
[----:B------:R0:W-:Y:S04]  /*0210*/  STL [R1+0x8], R2 ;  /* 0x0000080201007387 */ /* 0x0001e80000100800 */
[----:B------:R1:W-:Y:S01]  /*0220*/  STL [R1+0x4], R4 ;  /* 0x0000040401007387 */ /* 0x0003e20000100800 */
[----:B0-----:R-:W-:Y:S02]  /*0230*/  VIADD R2, R0, 0xffffffff ;  /* 0xffffffff00027836 */ /* 0x001fe40000000000 */
[----:B------:R-:W-:Y:S01]  /*0240*/  @!P1 IMAD.MOV R2, RZ, RZ, R0 ;  /* 0x000000ffff029224 */ /* 0x000fe200078e0200 */
[----:B------:R-:W-:Y:S06]  /*0250*/  @P4 BRA `(.L_x_0) ;  /* 0x00000000002c4947 */ /* 0x000fec0003800000 */
[----:B------:R-:W0:Y:S02]  /*0260*/  LDCU.64 UR4, c[0x0][0x348] ;  /* 0x00006900ff0477ac */ /* 0x000e240008000a00 */
[----:B0-----:R-:W-:Y:S02]  /*0270*/  UIADD3 UR8, UP2, UPT, UR4, 0x40, URZ ;  /* 0x0000004004087890 */ /* 0x001fe4000ff5e0ff */
[----:B------:R-:W-:Y:S02]  /*0280*/  UIADD3 UR6, UP1, UPT, UR4, 0x100, URZ ;  /* 0x0000010004067890 */ /* 0x000fe4000ff3e0ff */
[----:B------:R-:W-:Y:S02]  /*0290*/  UIADD3 UR4, UP0, UPT, UR4, 0x1c0, URZ ;  /* 0x000001c004047890 */ /* 0x000fe4000ff1e0ff */
[----:B------:R-:W-:Y:S02]  /*02a0*/  UIADD3.X UR9, UPT, UPT, URZ, UR5, URZ, UP2, !UPT ;  /* 0x00000005ff097290 */ /* 0x000fe400097fe4ff */
[----:B------:R-:W-:-:S02]  /*02b0*/  UIADD3.X UR7, UPT, UPT, URZ, UR5, URZ, UP1, !UPT ;  /* 0x00000005ff077290 */ /* 0x000fc40008ffe4ff */
[----:B------:R-:W-:-:S05]  /*02c0*/  UIADD3.X UR5, UPT, UPT, URZ, UR5, URZ, UP0, !UPT ;  /* 0x00000005ff057290 */ /* 0x000fca00087fe4ff */
[----:B------:R0:W-:Y:S02]  /*02d0*/  UTMACCTL.PF [UR8] ;  /* 0x00000000080079b9 */ /* 0x0001e40008040000 */
[----:B------:R0:W-:Y:S02]  /*02e0*/  UTMACCTL.PF [UR6] ;  /* 0x00000000060079b9 */ /* 0x0001e40008040000 */
[----:B------:R0:W-:Y:S02]  /*02f0*/  UTMACCTL.PF [UR4] ;  /* 0x00000000040079b9 */ /* 0x0001e40008040000 */
[----:B0-----:R-:W-:Y:S01]  /*0300*/  NOP ;  /* 0x0000000000007918 */ /* 0x001fe20000000000 */
.L_x_0:
[----:B------:R-:W-:Y:S05]  /*0310*/  @P0 BRA `(.L_x_1) ;  /* 0x0000000000340947 */ /* 0x000fea0003800000 */
[----:B------:R-:W0:Y:S01]  /*0320*/  S2UR UR4, SR_CgaCtaId ;  /* 0x00000000000479c3 */ /* 0x000e220000008800 */
[----:B------:R-:W-:Y:S01]  /*0330*/  UMOV UR5, 0x400 ;  /* 0x0000040000057882 */ /* 0x000fe20000000000 */
[----:B------:R-:W-:Y:S02]  /*0340*/  UMOV UR6, 0x1 ;  /* 0x0000000100067882 */ /* 0x000fe40000000000 */
[----:B------:R-:W-:-:S04]  /*0350*/  UIADD3 UR6, UPT, UPT, -UR6, 0x100000, URZ ;  /* 0x0010000006067890 */ /* 0x000fc8000fffe1ff */
[----:B------:R-:W-:Y:S02]  /*0360*/  USHF.L.U32 UR7, UR6, 0xb, URZ ;  /* 0x0000000b06077899 */ /* 0x000fe400080006ff */
[----:B------:R-:W-:Y:S02]  /*0370*/  USHF.L.U32 UR6, UR6, 0x1, URZ ;  /* 0x0000000106067899 */ /* 0x000fe400080006ff */
[----:B0-----:R-:W-:Y:S01]  /*0380*/  ULEA UR4, UR4, UR5, 0x18 ;  /* 0x0000000504047291 */ /* 0x001fe2000f8ec0ff */
[----:B------:R-:W0:Y:S11]  /*0390*/  FENCE.VIEW.ASYNC.S ;  /* 0x00000000000073c6 */ /* 0x000e360000000000 */
[----:B0-----:R0:W2:Y:S01]  /*03a0*/  SYNCS.EXCH.64 URZ, [UR4], UR6 ;  /* 0x0000000604ff75b2 */ /* 0x0010a20008000100 */
[----:B------:R0:W3:Y:S01]  /*03b0*/  SYNCS.EXCH.64 URZ, [UR4+0x8], UR6 ;  /* 0x0000080604ff75b2 */ /* 0x0000e20008000100 */
[----:B------:R0:W4:Y:S01]  /*03c0*/  SYNCS.EXCH.64 URZ, [UR4+0x10], UR6 ;  /* 0x0000100604ff75b2 */ /* 0x0001220008000100 */
[----:B------:R0:W1:Y:S01]  /*03d0*/  SYNCS.EXCH.64 URZ, [UR4+0x18], UR6 ;  /* 0x0000180604ff75b2 */ /* 0x0000620008000100 */
[----:B------:R-:W-:Y:S01]  /*03e0*/  NOP ;  /* 0x0000000000007918 */ /* 0x000fe20000000000 */
.L_x_1:
[----:B------:R-:W-:Y:S05]  /*03f0*/  @P0 BRA `(.L_x_2) ;  /* 0x0000000000680947 */ /* 0x000fea0003800000 */
[----:B------:R-:W5:Y:S01]  /*0400*/  S2UR UR5, SR_CgaCtaId ;  /* 0x00000000000579c3 */ /* 0x000f620000008800 */
[----:B------:R-:W-:Y:S01]  /*0410*/  MOV R0, 0x400 ;  /* 0x0000040000007802 */ /* 0x000fe20000000f00 */
[----:B0-----:R-:W-:Y:S01]  /*0420*/  UMOV UR6, 0x1 ;  /* 0x0000000100067882 */ /* 0x001fe20000000000 */
[----:B------:R-:W-:Y:S01]  /*0430*/  UMOV UR8, 0x100 ;  /* 0x0000010000087882 */ /* 0x000fe20000000000 */
[----:B------:R-:W-:-:S04]  /*0440*/  UIADD3 UR6, UPT, UPT, -UR6, 0x100000, URZ ;  /* 0x0010000006067890 */ /* 0x000fc8000fffe1ff */
[----:B------:R-:W-:Y:S02]  /*0450*/  USHF.L.U32 UR7, UR6, 0xb, URZ ;  /* 0x0000000b06077899 */ /* 0x000fe400080006ff */
[----:B------:R-:W-:Y:S01]  /*0460*/  USHF.L.U32 UR6, UR6, 0x1, URZ ;  /* 0x0000000106067899 */ /* 0x000fe200080006ff */
[----:B------:R-:W-:Y:S01]  /*0470*/  R2UR UR4, R0 ;  /* 0x00000000000472ca */ /* 0x000fe200000e0000 */
[----:B------:R-:W-:-:S04]  /*0480*/  UIADD3 UR8, UPT, UPT, -UR8, 0x100000, URZ ;  /* 0x0010000008087890 */ /* 0x000fc8000fffe1ff */
[----:B------:R-:W-:Y:S02]  /*0490*/  USHF.L.U32 UR9, UR8, 0xb, URZ ;  /* 0x0000000b08097899 */ /* 0x000fe400080006ff */
[----:B------:R-:W-:-:S06]  /*04a0*/  USHF.L.U32 UR8, UR8, 0x1, URZ ;  /* 0x0000000108087899 */ /* 0x000fcc00080006ff */
[----:B-----5:R-:W-:Y:S01]  /*04b0*/  ULEA UR4, UR5, UR4, 0x18 ;  /* 0x0000000405047291 */ /* 0x020fe2000f8ec0ff */
[----:B------:R-:W0:Y:S11]  /*04c0*/  FENCE.VIEW.ASYNC.S ;  /* 0x00000000000073c6 */ /* 0x000e360000000000 */
[----:B0-----:R0:W4:Y:S01]  /*04d0*/  SYNCS.EXCH.64 URZ, [UR4+0x20], UR6 ;  /* 0x0000200604ff75b2 */ /* 0x0011220008000100 */
[----:B------:R0:W3:Y:S01]  /*04e0*/  SYNCS.EXCH.64 URZ, [UR4+0x28], UR6 ;  /* 0x0000280604ff75b2 */ /* 0x0000e20008000100 */
[----:B------:R0:W2:Y:S01]  /*04f0*/  SYNCS.EXCH.64 URZ, [UR4+0x30], UR6 ;  /* 0x0000300604ff75b2 */ /* 0x0000a20008000100 */
[----:B------:R0:W1:Y:S01]  /*0500*/  SYNCS.EXCH.64 URZ, [UR4+0x38], UR6 ;  /* 0x0000380604ff75b2 */ /* 0x0000620008000100 */
[----:B------:R0:W0:Y:S01]  /*0510*/  SYNCS.EXCH.64 URZ, [UR4+0x40], UR6 ;  /* 0x0000400604ff75b2 */ /* 0x0000220008000100 */
[----:B------:R0:W0:Y:S01]  /*0520*/  SYNCS.EXCH.64 URZ, [UR4+0x48], UR6 ;  /* 0x0000480604ff75b2 */ /* 0x0000220008000100 */
[----:B------:R0:W0:Y:S01]  /*0530*/  SYNCS.EXCH.64 URZ, [UR4+0x50], UR6 ;  /* 0x0000500604ff75b2 */ /* 0x0000220008000100 */
[----:B------:R0:W0:Y:S01]  /*0540*/  SYNCS.EXCH.64 URZ, [UR4+0x58], UR6 ;  /* 0x0000580604ff75b2 */ /* 0x0000220008000100 */
[----:B------:R0:W0:Y:S01]  /*0550*/  SYNCS.EXCH.64 URZ, [UR4+0x60], UR6 ;  /* 0x0000600604ff75b2 */ /* 0x0000220008000100 */
[----:B------:R0:W0:Y:S01]  /*0560*/  SYNCS.EXCH.64 URZ, [UR4+0x68], UR6 ;  /* 0x0000680604ff75b2 */ /* 0x0000220008000100 */
[----:B------:R0:W0:Y:S01]  /*0570*/  SYNCS.EXCH.64 URZ, [UR4+0x70], UR8 ;  /* 0x0000700804ff75b2 */ /* 0x0000220008000100 */
[----:B------:R0:W0:Y:S01]  /*0580*/  SYNCS.EXCH.64 URZ, [UR4+0x78], UR8 ;  /* 0x0000780804ff75b2 */ /* 0x0000220008000100 */
[----:B------:R-:W-:Y:S01]  /*0590*/  NOP ;  /* 0x0000000000007918 */ /* 0x000fe20000000000 */
.L_x_2:
[----:B------:R-:W-:Y:S01]  /*05a0*/  IADD3 R0, PT, PT, R2, R2, RZ ;  /* 0x0000000202007210 */ /* 0x000fe20007ffe0ff */
[----:B------:R-:W-:Y:S06]  /*05b0*/  @P0 BRA `(.L_x_3) ;  /* 0x00000000007c0947 */ /* 0x000fec0003800000 */
[----:B------:R-:W5:Y:S01]  /*05c0*/  S2UR UR5, SR_CgaCtaId ;  /* 0x00000000000579c3 */ /* 0x000f620000008800 */
[----:B------:R-:W-:Y:S01]  /*05d0*/  MOV R2, 0x400 ;  /* 0x0000040000027802 */ /* 0x000fe20000000f00 */
[----:B------:R-:W-:Y:S01]  /*05e0*/  UMOV UR10, 0x100 ;  /* 0x00000100000a7882 */ /* 0x000fe20000000000 */
[----:B0-----:R-:W-:Y:S01]  /*05f0*/  UMOV UR8, 0x1 ;  /* 0x0000000100087882 */ /* 0x001fe20000000000 */
[----:B------:R-:W-:-:S04]  /*0600*/  UIADD3 UR10, UPT, UPT, -UR10, 0x100000, URZ ;  /* 0x001000000a0a7890 */ /* 0x000fc8000fffe1ff */
[----:B------:R-:W-:Y:S02]  /*0610*/  USHF.L.U32 UR11, UR10, 0xb, URZ ;  /* 0x0000000b0a0b7899 */ /* 0x000fe400080006ff */
[----:B------:R-:W-:Y:S01]  /*0620*/  USHF.L.U32 UR10, UR10, 0x1, URZ ;  /* 0x000000010a0a7899 */ /* 0x000fe200080006ff */
[----:B------:R-:W-:Y:S01]  /*0630*/  UMOV UR6, 0x80 ;  /* 0x0000008000067882 */ /* 0x000fe20000000000 */
[----:B------:R-:W-:Y:S01]  /*0640*/  R2UR UR4, R2 ;  /* 0x00000000020472ca */ /* 0x000fe200000e0000 */
[----:B------:R-:W-:-:S04]  /*0650*/  UIADD3 UR8, UPT, UPT, -UR8, 0x100000, URZ ;  /* 0x0010000008087890 */ /* 0x000fc8000fffe1ff */
[----:B------:R-:W-:Y:S02]  /*0660*/  USHF.L.U32 UR9, UR8, 0xb, URZ ;  /* 0x0000000b08097899 */ /* 0x000fe400080006ff */
[----:B------:R-:W-:Y:S02]  /*0670*/  USHF.L.U32 UR8, UR8, 0x1, URZ ;  /* 0x0000000108087899 */ /* 0x000fe400080006ff */
[----:B------:R-:W-:-:S04]  /*0680*/  UIADD3 UR6, UPT, UPT, -UR6, 0x100000, URZ ;  /* 0x0010000006067890 */ /* 0x000fc8000fffe1ff */
[----:B------:R-:W-:Y:S02]  /*0690*/  USHF.L.U32 UR7, UR6, 0xb, URZ ;  /* 0x0000000b06077899 */ /* 0x000fe400080006ff */
[----:B------:R-:W-:Y:S01]  /*06a0*/  USHF.L.U32 UR6, UR6, 0x1, URZ ;  /* 0x0000000106067899 */ /* 0x000fe200080006ff */
[----:B------:R-:W-:Y:S01]  /*06b0*/  PLOP3.LUT P6, PT, PT, PT, PT, 0x8, 0x80 ;  /* 0x000000000080781c */ /* 0x000fe20003fce170 */
        /* <DEDUP_REMOVED lines=14> */
[----:B------:R-:W-:Y:S05]  /*07a0*/  BRA `(.L_x_4) ;  /* 0x00000000003c7947 */ /* 0x000fea0003800000 */
.L_x_3:
[----:B------:R-:W-:Y:S02]  /*07b0*/  ISETP.NE.AND P0, PT, R3, 0x4, PT ;  /* 0x000000040300780c */ /* 0x000fe40003f05270 */
[----:B------:R-:W-:-:S11]  /*07c0*/  PLOP3.LUT P6, PT, PT, PT, PT, 0x8, 0x80 ;  /* 0x000000000080781c */ /* 0x000fd60003fce170 */
[----:B------:R-:W-:Y:S05]  /*07d0*/  @P0 BRA `(.L_x_4) ;  /* 0x0000000000300947 */ /* 0x000fea0003800000 */
[----:B------:R-:W-:Y:S02]  /*07e0*/  ELECT P0, URZ, PT ;  /* 0x0000000000ff782f */ /* 0x000fe40003800000 */
[----:B------:R-:W-:Y:S01]  /*07f0*/  PLOP3.LUT P6, PT, PT, PT, PT, 0x80, 0x8 ;  /* 0x000000000008781c */ /* 0x000fe20003fcf070 */
[----:B0-----:R-:W-:Y:S02]  /*0800*/  UMOV UR4, 0x20 ;  /* 0x0000002000047882 */ /* 0x001fe40000000000 */
[----:B------:R-:W-:-:S04]  /*0810*/  UIADD3 UR4, UPT, UPT, -UR4, 0x100000, URZ ;  /* 0x0010000004047890 */ /* 0x000fc8000fffe1ff */
[----:B------:R-:W-:Y:S02]  /*0820*/  USHF.L.U32 UR5, UR4, 0xb, URZ ;  /* 0x0000000b04057899 */ /* 0x000fe400080006ff */
[----:B------:R-:W-:Y:S02]  /*0830*/  USHF.L.U32 UR4, UR4, 0x1, URZ ;  /* 0x0000000104047899 */ /* 0x000fe400080006ff */
[----:B------:R-:W-:-:S04]  /*0840*/  @P0 MOV R5, 0x400 ;  /* 0x0000040000050802 */ /* 0x000fc80000000f00 */
[----:B------:R-:W-:-:S04]  /*0850*/  @P0 LEA R2, R6, R5, 0x18 ;  /* 0x0000000506020211 */ /* 0x000fc800078ec0ff */
[----:B------:R-:W-:Y:S01]  /*0860*/  @P0 R2UR UR6, R2 ;  /* 0x00000000020602ca */ /* 0x000fe200000e0000 */
[----:B------:R-:W0:-:S12]  /*0870*/  FENCE.VIEW.ASYNC.S ;  /* 0x00000000000073c6 */ /* 0x000e180000000000 */
[----:B0-----:R0:W4:Y:S01]  /*0880*/  SYNCS.EXCH.64 URZ, [UR6+0xe0], UR4 ;  /* 0x0000e00406ff75b2 */ /* 0x0011220008000100 */
[----:B------:R-:W-:Y:S01]  /*0890*/  NOP ;  /* 0x0000000000007918 */ /* 0x000fe20000000000 */
.L_x_4:
[----:B------:R-:W-:Y:S01]  /*08a0*/  NOP ;  /* 0x0000000000007918 */ /* 0x000fe20000000000 */
[----:B------:R-:W-:Y:S05]  /*08b0*/  @!P6 BRA `(.L_x_5) ;  /* 0x000000040088e947 */ /* 0x000fea0003800000 */
[----:B01234-:R-:W-:Y:S01]  /*08c0*/  NOP ;  /* 0x0000000000007918 */ /* 0x01ffe20000000000 */
[----:B------:R-:W-:-:S04]  /*08d0*/  MOV R5, 0x40 ;  /* 0x0000004000057802 */ /* 0x000fc80000000f00 */
[----:B------:R-:W-:Y:S02]  /*08e0*/  LEA R4, R6, R5, 0x18 ;  /* 0x0000000506047211 */ /* 0x000fe400078ec0ff */
[----:B------:R-:W-:-:S03]  /*08f0*/  MOV R5, 0x400 ;  /* 0x0000040000057802 */ /* 0x000fc60000000f00 */
[----:B------:R-:W0:Y:S02]  /*0900*/  LDS.U8 R2, [R4] ;  /* 0x0000000004027984 */ /* 0x000e240000000000 */
[----:B0-----:R-:W-:Y:S02]  /*0910*/  ISETP.NE.AND P0, PT, R2, RZ, PT ;  /* 0x000000ff0200720c */ /* 0x001fe40003f05270 */
[----:B------:R-:W-:-:S11]  /*0920*/  LEA R2, R6, R5, 0x18 ;  /* 0x0000000506027211 */ /* 0x000fd600078ec0ff */
[----:B------:R-:W-:Y:S05]  /*0930*/  @P0 BRA `(.L_x_6) ;  /* 0x0000000400500947 */ /* 0x000fea0003800000 */
[C---:B------:R-:W-:Y:S02]  /*0940*/  LOP3.LUT R4, R6.reuse, 0x1, RZ, 0xc0, !PT ;  /* 0x0000000106047812 */ /* 0x040fe400078ec0ff */
[----:B------:R-:W-:Y:S02]  /*0950*/  LOP3.LUT R13, R6, 0x1, RZ, 0x3c, !PT ;  /* 0x00000001060d7812 */ /* 0x000fe400078e3cff */
[----:B------:R-:W-:-:S13]  /*0960*/  ISETP.NE.U32.AND P1, PT, R4, 0x1, PT ;  /* 0x000000010400780c */ /* 0x000fda0003f25070 */
[----:B------:R-:W-:Y:S05]  /*0970*/  @!P1 BRA `(.L_x_7) ;  /* 0x0000000000c49947 */ /* 0x000fea0003800000 */
[----:B------:R-:W-:Y:S01]  /*0980*/  ELECT P0, URZ, PT ;  /* 0x0000000000ff782f */ /* 0x000fe20003800000 */
[----:B------:R-:W-:-:S12]  /*0990*/  BSSY B0, `(.L_x_7) ;  /* 0x000002f000007945 */ /* 0x000fd80003800000 */
[----:B------:R-:W-:Y:S05]  /*09a0*/  @!P0 BRA `(.L_x_8) ;  /* 0x0000000000b48947 */ /* 0x000fea0003800000 */
[----:B------:R-:W-:-:S05]  /*09b0*/  UMOV UR4, 0x10 ;  /* 0x0000001000047882 */ /* 0x000fca0000000000 */
[----:B------:R-:W-:Y:S04]  /*09c0*/  DEPBAR.LE SB0, 0x36 ;  /* 0x00008d800000791a */ /* 0x000fe80000000000 */
[----:B------:R-:W0:Y:S02]  /*09d0*/  UTCATOMSWS.2CTA.FIND_AND_SET.ALIGN UP0, UR4, UR4 ;  /* 0x00000004000475e3 */ /* 0x000e240008200800 */
[----:B0-----:R-:W-:Y:S01]  /*09e0*/  PLOP3.LUT P0, PT, PT, PT, UP0, 0x80, 0x8 ;  /* 0x000000000008781c */ /* 0x001fe20003f0f008 */
[----:B------:R-:W-:-:S03]  /*09f0*/  IMAD.U32 R11, RZ, RZ, UR4 ;  /* 0x00000004ff0b7e24 */ /* 0x000fc6000f8e00ff */
[----:B------:R-:W-:-:S04]  /*0a00*/  SEL R4, RZ, 0xffffffff, !P0 ;  /* 0xffffffffff047807 */ /* 0x000fc80004000000 */
[----:B------:R-:W-:-:S13]  /*0a10*/  ISETP.NE.AND P0, PT, R4, RZ, PT ;  /* 0x000000ff0400720c */ /* 0x000fda0003f05270 */
[----:B------:R-:W-:Y:S05]  /*0a20*/  @P0 BRA `(.L_x_9) ;  /* 0x0000000000240947 */ /* 0x000fea0003800000 */
.L_x_10:
[----:B------:R-:W-:Y:S05]  /*0a30*/  NANOSLEEP 0x64 ;  /* 0x000000640000795d */ /* 0x000fea0003800000 */
[----:B------:R-:W-:-:S05]  /*0a40*/  UMOV UR4, 0x10 ;  /* 0x0000001000047882 */ /* 0x000fca0000000000 */
[----:B------:R-:W-:Y:S04]  /*0a50*/  DEPBAR.LE SB0, 0x36 ;  /* 0x00008d800000791a */ /* 0x000fe80000000000 */
[----:B------:R-:W0:Y:S02]  /*0a60*/  UTCATOMSWS.2CTA.FIND_AND_SET.ALIGN UP0, UR4, UR4 ;  /* 0x00000004000475e3 */ /* 0x000e240008200800 */
[----:B0-----:R-:W-:Y:S01]  /*0a70*/  PLOP3.LUT P0, PT, PT, PT, UP0, 0x80, 0x8 ;  /* 0x000000000008781c */ /* 0x001fe20003f0f008 */
[----:B------:R-:W-:-:S03]  /*0a80*/  IMAD.U32 R11, RZ, RZ, UR4 ;  /* 0x00000004ff0b7e24 */ /* 0x000fc6000f8e00ff */
[----:B------:R-:W-:-:S04]  /*0a90*/  SEL R4, RZ, 0xffffffff, !P0 ;  /* 0xffffffffff047807 */ /* 0x000fc80004000000 */
[----:B------:R-:W-:-:S13]  /*0aa0*/  ISETP.NE.AND P0, PT, R4, RZ, PT ;  /* 0x000000ff0400720c */ /* 0x000fda0003f05270 */
[----:B------:R-:W-:Y:S05]  /*0ab0*/  @!P0 BRA `(.L_x_10) ;  /* 0xfffffffc00dc8947 */ /* 0x000fea000383ffff */
.L_x_9:
[----:B------:R-:W-:Y:S01]  /*0ac0*/  MOV R5, 0x60 ;  /* 0x0000006000057802 */ /* 0x000fe20000000f00 */
[----:B------:R-:W-:Y:S02]  /*0ad0*/  VIADD R4, R2, 0xe8 ;  /* 0x000000e802047836 */ /* 0x000fe40000000000 */
[----:B------:R-:W-:Y:S01]  /*0ae0*/  IMAD.MOV.U32 R10, RZ, RZ, 0x4 ;  /* 0x00000004ff0a7424 */ /* 0x000fe200078e00ff */
[----:B------:R-:W-:Y:S02]  /*0af0*/  LEA R14, R6, R5, 0x18 ;  /* 0x00000005060e7211 */ /* 0x000fe400078ec0ff */
[----:B------:R-:W-:-:S03]  /*0b00*/  MOV R5, 0x58 ;  /* 0x0000005800057802 */ /* 0x000fc60000000f00 */
[----:B------:R-:W0:Y:S01]  /*0b10*/  LDS R8, [R14] ;  /* 0x000000000e087984 */ /* 0x000e220000000800 */
[----:B------:R-:W-:Y:S01]  /*0b20*/  LEA R12, R6, R5, 0x18 ;  /* 0x00000005060c7211 */ /* 0x000fe200078ec0ff */
[----:B0-----:R-:W-:-:S04]  /*0b30*/  IMAD.U32 R8, R8, -0x80000000, RZ ;  /* 0x8000000008087824 */ /* 0x001fc800078e00ff */
[----:B------:R-:W0:Y:S02]  /*0b40*/  SYNCS.PHASECHK.TRANS64.TRYWAIT P0, [R12+URZ], R8 ;  /* 0x000000080c0075a7 */ /* 0x000e2400080011ff */
[----:B0-----:R-:W-:Y:S05]  /*0b50*/  @P0 BRA `(.L_x_11) ;  /* 0x0000000000080947 */ /* 0x001fea0003800000 */
[----:B------:R-:W0:Y:S02]  /*0b60*/  SYNCS.PHASECHK.TRANS64.TRYWAIT P0, [R12+URZ], R8 ;  /* 0x000000080c0075a7 */ /* 0x000e2400080011ff */
[----:B0-----:R-:W-:Y:S05]  /*0b70*/  @!P0 BRA `(.L_x_12) ;  /* 0x000000cc00cc8947 */ /* 0x001fea0003800000 */
.L_x_11:
[----:B------:R-:W-:Y:S01]  /*0b80*/  PRMT R5, R13, 0x654, R12 ;  /* 0x000006540d057816 */ /* 0x000fe2000000000c */
[----:B0-----:R-:W-:Y:S01]  /*0b90*/  IMAD.SHL.U32 R9, R11, 0x20, RZ ;  /* 0x000000200b097824 */ /* 0x001fe200078e00ff */
[----:B------:R-:W-:Y:S01]  /*0ba0*/  PRMT R4, R13, 0x654, R4 ;  /* 0x000006540d047816 */ /* 0x000fe20000000004 */
[----:B------:R-:W-:Y:S01]  /*0bb0*/  IMAD.MOV.U32 R8, RZ, RZ, 0xffff ;  /* 0x0000ffffff087424 */ /* 0x000fe200078e00ff */
[----:B------:R0:W-:Y:S01]  /*0bc0*/  SYNCS.ARRIVE.TRANS64.RED RZ, [R5+URZ], R10 ;  /* 0x0000000a05ff79a7 */ /* 0x0001e200080004ff */
[----:B------:R-:W-:Y:S01]  /*0bd0*/  IMAD.MOV.U32 R7, RZ, RZ, 0x1 ;  /* 0x00000001ff077424 */ /* 0x000fe200078e00ff */
[----:B------:R0:W-:Y:S01]  /*0be0*/  STS [R2+0xe8], R9 ;  /* 0x0000e80902007388 */ /* 0x0001e20000000800 */
[----:B------:R-:W-:Y:S01]  /*0bf0*/  VIADD R12, R11, 0x10 ;  /* 0x000000100b0c7836 */ /* 0x000fe20000000000 */
[----:B------:R-:W-:Y:S02]  /*0c00*/  SHF.L.U32 R8, R8, R11, RZ ;  /* 0x0000000b08087219 */ /* 0x000fe400000006ff */
[----:B------:R0:W-:Y:S01]  /*0c10*/  STAS [R4.64], R11 ;  /* 0x0000000b04007dbd */ /* 0x0001e2000c0008ff */
[----:B------:R-:W-:-:S02]  /*0c20*/  MOV R17, 0x50 ;  /* 0x0000005000117802 */ /* 0x000fc40000000f00 */
[----:B------:R-:W-:Y:S02]  /*0c30*/  SHF.L.U32 R15, R7, R12, RZ ;  /* 0x0000000c070f7219 */ /* 0x000fe400000006ff */
[----:B------:R-:W-:Y:S02]  /*0c40*/  LEA R17, R6, R17, 0x18 ;  /* 0x0000001106117211 */ /* 0x000fe400078ec0ff */
[----:B------:R-:W-:-:S05]  /*0c50*/  LOP3.LUT R8, R15, R8, RZ, 0xfc, !PT ;  /* 0x000000080f087212 */ /* 0x000fca00078efcff */
[----:B------:R0:W-:Y:S04]  /*0c60*/  ATOMS.OR RZ, [R17], R8 ;  /* 0x0000000811ff738c */ /* 0x0001e80003000000 */
[----:B------:R0:W-:Y:S02]  /*0c70*/  ATOMS.XOR RZ, [R14], R7 ;  /* 0x000000070eff738c */ /* 0x0001e40003800000 */
.L_x_8:
[----:B------:R-:W-:Y:S05]  /*0c80*/  BSYNC B0 ;  /* 0x0000000000007941 */ /* 0x000fea0003800000 */
.L_x_7:
[----:B------:R-:W-:Y:S05]  /*0c90*/  @P1 BRA `(.L_x_13) ;  /* 0x0000000000881947 */ /* 0x000fea0003800000 */
[----:B------:R-:W-:Y:S05]  /*0ca0*/  WARPSYNC.ALL ;  /* 0x0000000000007948 */ /* 0x000fea0003800000 */
[----:B------:R-:W-:Y:S01]  /*0cb0*/  NOP ;  /* 0x0000000000007918 */ /* 0x000fe20000000000 */
[----:B------:R-:W-:-:S13]  /*0cc0*/  ELECT P0, URZ, PT ;  /* 0x0000000000ff782f */ /* 0x000fda0003800000 */
[----:B------:R-:W-:Y:S05]  /*0cd0*/  @!P0 BRA `(.L_x_13) ;  /* 0x0000000000788947 */ /* 0x000fea0003800000 */
[----:B0-----:R-:W-:Y:S02]  /*0ce0*/  MOV R7, 0x60 ;  /* 0x0000006000077802 */ /* 0x001fe40000000f00 */
[----:B------:R-:W-:Y:S02]  /*0cf0*/  MOV R5, 0x58 ;  /* 0x0000005800057802 */ /* 0x000fe40000000f00 */
[C---:B------:R-:W-:Y:S02]  /*0d00*/  LEA R7, R6.reuse, R7, 0x18 ;  /* 0x0000000706077211 */ /* 0x040fe400078ec0ff */
[----:B------:R-:W-:-:S03]  /*0d10*/  LEA R8, R6, R5, 0x18 ;  /* 0x0000000506087211 */ /* 0x000fc600078ec0ff */
[----:B------:R-:W0:Y:S02]  /*0d20*/  LDS R4, [R7] ;  /* 0x0000000007047984 */ /* 0x000e240000000800 */
[----:B0-----:R-:W-:-:S04]  /*0d30*/  IMAD.U32 R4, R4, -0x80000000, RZ ;  /* 0x8000000004047824 */ /* 0x001fc800078e00ff */
[----:B------:R-:W0:Y:S02]  /*0d40*/  SYNCS.PHASECHK.TRANS64.TRYWAIT P0, [R8+URZ], R4 ;  /* 0x00000004080075a7 */ /* 0x000e2400080011ff */
[----:B0-----:R-:W-:Y:S05]  /*0d50*/  @P0 BRA `(.L_x_14) ;  /* 0x0000000000080947 */ /* 0x001fea0003800000 */
[----:B------:R-:W0:Y:S02]  /*0d60*/  SYNCS.PHASECHK.TRANS64.TRYWAIT P0, [R8+URZ], R4 ;  /* 0x00000004080075a7 */ /* 0x000e2400080011ff */
[----:B0-----:R-:W-:Y:S05]  /*0d70*/  @!P0 BRA `(.L_x_15) ;  /* 0x000000cc00648947 */ /* 0x001fea0003800000 */
.L_x_14:
[----:B------:R-:W1:Y:S01]  /*0d80*/  LDS R10, [R2+0xe8] ;  /* 0x0000e800020a7984 */ /* 0x000e620000000800 */
[----:B0-----:R-:W-:Y:S01]  /*0d90*/  IMAD.MOV.U32 R5, RZ, RZ, 0xffff ;  /* 0x0000ffffff057424 */ /* 0x001fe200078e00ff */
[----:B------:R-:W-:Y:S01]  /*0da0*/  PRMT R8, R13, 0x654, R8 ;  /* 0x000006540d087816 */ /* 0x000fe20000000008 */
[----:B------:R-:W-:Y:S02]  /*0db0*/  IMAD.MOV.U32 R4, RZ, RZ, 0x1 ;  /* 0x00000001ff047424 */ /* 0x000fe400078e00ff */
[C---:B-1----:R-:W-:Y:S01]  /*0dc0*/  IMAD.SHL.U32 R11, R10.reuse, 0x20, RZ ;  /* 0x000000200a0b7824 */ /* 0x042fe200078e00ff */
[----:B------:R-:W-:Y:S01]  /*0dd0*/  SHF.L.U32 R5, R5, R10, RZ ;  /* 0x0000000a05057219 */ /* 0x000fe200000006ff */
[----:B------:R-:W-:-:S03]  /*0de0*/  VIADD R9, R10, 0x10 ;  /* 0x000000100a097836 */ /* 0x000fc60000000000 */
[----:B------:R1:W-:Y:S02]  /*0df0*/  STS [R2+0xe8], R11 ;  /* 0x0000e80b02007388 */ /* 0x0003e40000000800 */
[----:B------:R-:W-:Y:S02]  /*0e00*/  SHF.L.U32 R10, R4, R9, RZ ;  /* 0x00000009040a7219 */ /* 0x000fe400000006ff */
[----:B------:R-:W-:Y:S02]  /*0e10*/  MOV R9, 0x50 ;  /* 0x0000005000097802 */ /* 0x000fe40000000f00 */
[----:B------:R-:W-:Y:S02]  /*0e20*/  LOP3.LUT R5, R10, R5, RZ, 0xfc, !PT ;  /* 0x000000050a057212 */ /* 0x000fe400078efcff */
[----:B------:R-:W-:-:S05]  /*0e30*/  LEA R6, R6, R9, 0x18 ;  /* 0x0000000906067211 */ /* 0x000fca00078ec0ff */
[----:B------:R1:W-:Y:S01]  /*0e40*/  ATOMS.OR RZ, [R6], R5 ;  /* 0x0000000506ff738c */ /* 0x0003e20003000000 */
[----:B------:R1:W-:Y:S03]  /*0e50*/  SYNCS.ARRIVE.TRANS64.RED.A1T0 RZ, [R8+URZ], RZ ;  /* 0x000000ff08ff79a7 */ /* 0x0003e600081004ff */
[----:B------:R1:W-:Y:S01]  /*0e60*/  ATOMS.XOR RZ, [R7], R4 ;  /* 0x0000000407ff738c */ /* 0x0003e20003800000 */
[----:B------:R-:W-:Y:S05]  /*0e70*/  BRA `(.L_x_13) ;  /* 0x0000000000107947 */ /* 0x000fea0003800000 */
.L_x_6:
[----:B------:R-:W-:Y:S02]  /*0e80*/  MOV R5, 0xffffffff ;  /* 0xffffffff00057802 */ /* 0x000fe40000000f00 */
[----:B------:R-:W-:-:S03]  /*0e90*/  MOV R4, 0xec0 ;  /* 0x00000ec000047802 */ /* 0x000fc60000000f00 */
[----:B------:R0:W-:Y:S04]  /*0ea0*/  STS [R2+0xe8], R5 ;  /* 0x0000e80502007388 */ /* 0x0001e80000000800 */
[----:B0-----:R-:W-:Y:S05]  /*0eb0*/  CALL.REL.NOINC `($__internal_1_$__cuda_sm10x_tcgen05_guardrail_trap_phase_invalid_during_alloc) ;  /* 0x000000dc00407944 */ /* 0x001fea0003c00000 */
.L_x_13:
[----:B------:R-:W-:Y:S05]  /*0ec0*/  WARPSYNC.ALL ;  /* 0x0000000000007948 */ /* 0x000fea0003800000 */
[----:B------:R-:W-:Y:S01]  /*0ed0*/  NOP ;  /* 0x0000000000007918 */ /* 0x000fe20000000000 */
.L_x_5:
[----:B0-----:R-:W0:Y:S08]  /*0ee0*/  S2UR UR4, SR_CgaCtaId ;  /* 0x00000000000479c3 */ /* 0x001e300000008800 */
[----:B-1234-:R-:W-:Y:S01]  /*0ef0*/  BAR.SYNC.DEFER_BLOCKING 0x1, 0x180 ;  /* 0x0046000000007b1d */ /* 0x01efe20000010000 */
[----:B------:R-:W-:Y:S02]  /*0f00*/  MOV R4, 0x400 ;  /* 0x0000040000047802 */ /* 0x000fe40000000f00 */
[----:B------:R-:W-:Y:S01]  /*0f10*/  ISETP.NE.AND P0, PT, R3, 0x9, PT ;  /* 0x000000090300780c */ /* 0x000fe20003f05270 */
[----:B0-----:R-:W-:-:S02]  /*0f20*/  IMAD.U32 R2, RZ, RZ, UR4 ;  /* 0x00000004ff027e24 */ /* 0x001fc4000f8e00ff */
[----:B------:R-:W0:Y:S03]  /*0f30*/  LDCU UR4, c[0x0][0x36c] ;  /* 0x00006d80ff0477ac */ /* 0x000e260008000800 */
[----:B------:R-:W-:Y:S01]  /*0f40*/  LEA R4, R2, R4, 0x18 ;  /* 0x0000000402047211 */ /* 0x000fe200078ec0ff */
[----:B------:R1:W-:Y:S04]  /*0f50*/  STL [R1+0x10], R2 ;  /* 0x0000100201007387 */ /* 0x0003e80000100800 */
[----:B------:R1:W2:Y:S01]  /*0f60*/  LDS R2, [R4+0xe8] ;  /* 0x0000e80004027984 */ /* 0x0002a20000000800 */
[----:B------:R-:W-:Y:S01]  /*0f70*/  NOP ;  /* 0x0000000000007918 */ /* 0x000fe20000000000 */
[----:B0-----:R-:W-:-:S09]  /*0f80*/  UISETP.EQ.U32.AND UP0, UPT, UR4, 0x1, UPT ;  /* 0x000000010400788c */ /* 0x001fd2000bf02070 */
[----:B------:R-:W-:Y:S05]  /*0f90*/  BRA.U !UP0, `(.L_x_16) ;  /* 0x0000000108087547 */ /* 0x000fea000b800000 */
[----:B------:R-:W-:Y:S01]  /*0fa0*/  UCGABAR_ARV ;  /* 0x00000000000079c7 */ /* 0x000fe20008000000 */
[----:B------:R-:W-:Y:S05]  /*0fb0*/  BRA `(.L_x_17) ;  /* 0x0000000000047947 */ /* 0x000fea0003800000 */
.L_x_16:
[----:B------:R-:W-:Y:S01]  /*0fc0*/  NOP ;  /* 0x0000000000007918 */ /* 0x000fe20000000000 */
.L_x_17:
[----:B------:R-:W-:Y:S01]  /*0fd0*/  R2UR UR4, R4 ;  /* 0x00000000040472ca */ /* 0x000fe200000e0000 */
[----:B------:R-:W0:Y:S08]  /*0fe0*/  S2UR UR17, SR_CTAID.Y ;  /* 0x00000000001179c3 */ /* 0x000e300000002600 */
[----:B------:R-:W3:Y:S04]  /*0ff0*/  S2UR UR14, SR_CTAID.Z ;  /* 0x00000000000e79c3 */ /* 0x000ee80000002700 */
[----:B------:R-:W-:-:S04]  /*1000*/  UIADD3 UR4, UPT, UPT, UR4, 0x18f, URZ ;  /* 0x0000018f04047890 */ /* 0x000fc8000fffe0ff */
[----:B------:R-:W-:Y:S02]  /*1010*/  ULOP3.LUT UR15, UR4, 0xfffffd80, URZ, 0xc0, !UPT ;  /* 0xfffffd80040f7892 */ /* 0x000fe4000f8ec0ff */
[----:B------:R-:W-:Y:S02]  /*1020*/  USHF.R.U32.HI UR4, URZ, 0x4, UR4 ;  /* 0x00000004ff047899 */ /* 0x000fe40008011604 */
[----:B------:R-:W-:Y:S02]  /*1030*/  UIADD3 UR5, UPT, UPT, UR15, 0x10000, URZ ;  /* 0x000100000f057890 */ /* 0x000fe4000fffe0ff */
[----:B------:R-:W-:Y:S02]  /*1040*/  UIADD3 UR73, UPT, UPT, UR15, 0x20000, URZ ;  /* 0x000200000f497890 */ /* 0x000fe4000fffe0ff */
[----:B------:R-:W-:Y:S02]  /*1050*/  USHF.R.U32.HI UR5, URZ, 0x4, UR5 ;  /* 0x00000004ff057899 */ /* 0x000fe40008011605 */
[----:B------:R-:W-:-:S02]  /*1060*/  ULOP3.LUT UR4, UR4, 0x3fd8, URZ, 0xc0, !UPT ;  /* 0x00003fd804047892 */ /* 0x000fc4000f8ec0ff */
[----:B------:R-:W-:Y:S02]  /*1070*/  USHF.R.U32.HI UR73, URZ, 0x4, UR73 ;  /* 0x00000004ff497899 */ /* 0x000fe40008011649 */
[----:B------:R-:W-:Y:S02]  /*1080*/  ULOP3.LUT UR5, UR5, 0x3fd8, URZ, 0xc0, !UPT ;  /* 0x00003fd805057892 */ /* 0x000fe4000f8ec0ff */
[----:B------:R-:W-:Y:S02]  /*1090*/  ULOP3.LUT UR71, UR4, 0x10000, URZ, 0xfc, !UPT ;  /* 0x0001000004477892 */ /* 0x000fe4000f8efcff */
[----:B------:R-:W-:Y:S02]  /*10a0*/  ULOP3.LUT UR73, UR73, 0x3fd8, URZ, 0xc0, !UPT ;  /* 0x00003fd849497892 */ /* 0x000fe4000f8ec0ff */
[----:B------:R-:W-:Y:S01]  /*10b0*/  ULOP3.LUT UR72, UR5, 0x10000, URZ, 0xfc, !UPT ;  /* 0x0001000005487892 */ /* 0x000fe2000f8efcff */
[----:B0--3--:R-:W-:Y:S05]  /*10c0*/  BRA.U !UP0, `(.L_x_18) ;  /* 0x00000001080c7547 */ /* 0x009fea000b800000 */
[----:B------:R-:W-:Y:S01]  /*10d0*/  UCGABAR_WAIT ;  /* 0x0000000000007dc7 */ /* 0x000fe20008000000 */
[----:B------:R-:W-:Y:S01]  /*10e0*/  CCTL.IVALL ;  /* 0x00000000ff00798f */ /* 0x000fe20002000000 */
[----:B------:R-:W-:Y:S05]  /*10f0*/  BRA `(.L_x_19) ;  /* 0x0000000000047947 */ /* 0x000fea0003800000 */
.L_x_18:
[----:B------:R-:W-:Y:S06]  /*1100*/  BAR.SYNC.DEFER_BLOCKING 0x0 ;  /* 0x0000000000007b1d */ /* 0x000fec0000010000 */
.L_x_19:
[----:B------:R-:W-:Y:S05]  /*1110*/  @P0 BRA `(.L_x_20) ;  /* 0x00000014008c0947 */ /* 0x000fea0003800000 */
[----:B------:R-:W-:-:S08]  /*1120*/  NOP ;  /* 0x0000000000007918 */ /* 0x000fd00000000000 */
[----:B------:R-:W0:-:S00]  /*1130*/  USETMAXREG.DEALLOC.CTAPOOL 0x20 ;  /* 0x00000020000079c8 */ /* 0x000e0000080e0500 */
[----:B------:R-:W3:Y:S01]  /*1140*/  LDCU UR9, c[0x0][0x44c] ;  /* 0x00008980ff0977ac */ /* 0x000ee20008000800 */
[----:B0-----:R-:W0:Y:S01]  /*1150*/  S2R R8, SR_CTAID.Y ;  /* 0x0000000000087919 */ /* 0x001e220000002600 */
[----:B------:R-:W4:Y:S01]  /*1160*/  LDCU UR10, c[0x0][0x50c] ;  /* 0x0000a180ff0a77ac */ /* 0x000f220008000800 */
[----:B------:R-:W5:Y:S01]  /*1170*/  LDCU UR16, c[0x0][0x5d0] ;  /* 0x0000ba00ff1077ac */ /* 0x000f620008000800 */
[----:B------:R-:W1:Y:S01]  /*1180*/  LDCU UR8, c[0x0][0x500] ;  /* 0x0000a000ff0877ac */ /* 0x000e620008000800 */
[----:B------:R-:W2:Y:S01]  /*1190*/  LDCU.64 UR40, c[0x0][0x348] ;  /* 0x00006900ff2877ac */ /* 0x000ea20008000a00 */
[----:B---3--:R-:W-:Y:S01]  /*11a0*/  IMAD.U32 R9, RZ, RZ, UR9 ;  /* 0x00000009ff097e24 */ /* 0x008fe2000f8e00ff */
[----:B------:R-:W-:Y:S01]  /*11b0*/  ULOP3.LUT UR5, UR17, UR9, URZ, 0x3c, !UPT ;  /* 0x0000000911057292 */ /* 0x000fe2000f8e3cff */
[----:B----4-:R-:W-:Y:S01]  /*11c0*/  MOV R7, UR10 ;  /* 0x0000000a00077c02 */ /* 0x010fe20008000f00 */
[----:B------:R-:W-:Y:S02]  /*11d0*/  ULOP3.LUT UR4, UR17, UR10, URZ, 0x3c, !UPT ;  /* 0x0000000a11047292 */ /* 0x000fe4000f8e3cff */
[----:B------:R-:W-:Y:S01]  /*11e0*/  IABS R9, R9 ;  /* 0x0000000900097213 */ /* 0x000fe20000000000 */
[----:B------:R-:W-:Y:S01]  /*11f0*/  UISETP.GE.AND UP1, UPT, UR5, URZ, UPT ;  /* 0x000000ff0500728c */ /* 0x000fe2000bf26270 */
[----:B------:R-:W-:Y:S01]  /*1200*/  IABS R7, R7 ;  /* 0x0000000700077213 */ /* 0x000fe20000000000 */
[----:B------:R-:W-:Y:S01]  /*1210*/  UISETP.NE.AND UP2, UPT, UR9, URZ, UPT ;  /* 0x000000ff0900728c */ /* 0x000fe2000bf45270 */
[----:B------:R-:W3:Y:S01]  /*1220*/  I2F.RP R5, R9 ;  /* 0x0000000900057306 */ /* 0x000ee20000209400 */
[----:B-----5:R-:W-:Y:S01]  /*1230*/  MOV R6, UR16 ;  /* 0x0000001000067c02 */ /* 0x020fe20008000f00 */
[----:B-1----:R-:W-:-:S02]  /*1240*/  UIADD3 UR6, UPT, UPT, -UR8, URZ, URZ ;  /* 0x000000ff08067290 */ /* 0x002fc4000fffe1ff */
[----:B------:R-:W-:Y:S01]  /*1250*/  UISETP.GE.AND UP0, UPT, UR4, URZ, UPT ;  /* 0x000000ff0400728c */ /* 0x000fe2000bf06270 */
[----:B------:R-:W-:Y:S01]  /*1260*/  IABS R6, R6 ;  /* 0x0000000600067213 */ /* 0x000fe20000000000 */
[----:B------:R-:W-:Y:S01]  /*1270*/  UIADD3 UR7, UPT, UPT, UR8, -0x1, URZ ;  /* 0xffffffff08077890 */ /* 0x000fe2000fffe0ff */
[----:B0-----:R-:W-:Y:S01]  /*1280*/  IABS R8, R8 ;  /* 0x0000000800087213 */ /* 0x001fe20000000000 */
[----:B------:R-:W0:Y:S01]  /*1290*/  I2F.RP R14, R7 ;  /* 0x00000007000e7306 */ /* 0x000e220000209400 */
[----:B------:R-:W-:Y:S02]  /*12a0*/  USHF.R.S32.HI UR4, URZ, 0x1f, UR6 ;  /* 0x0000001fff047899 */ /* 0x000fe40008011406 */
[----:B------:R-:W-:Y:S02]  /*12b0*/  ULOP3.LUT UR5, UR17, UR16, URZ, 0x3c, !UPT ;  /* 0x0000001011057292 */ /* 0x000fe4000f8e3cff */
[----:B------:R-:W-:Y:S02]  /*12c0*/  USHF.R.S32.HI UR39, URZ, 0x1f, UR7 ;  /* 0x0000001fff277899 */ /* 0x000fe40008011407 */
[----:B------:R-:W-:Y:S01]  /*12d0*/  ULEA.HI UR4, UR4, -UR8, URZ, 0x7 ;  /* 0x8000000804047291 */ /* 0x000fe2000f8f38ff */
[----:B---3--:R-:W1:Y:S01]  /*12e0*/  MUFU.RCP R5, R5 ;  /* 0x0000000500057308 */ /* 0x008e620000001000 */
[----:B------:R-:W-:-:S02]  /*12f0*/  ULEA.HI UR39, UR39, UR7, URZ, 0x7 ;  /* 0x0000000727277291 */ /* 0x000fc4000f8f38ff */
[----:B------:R-:W-:Y:S02]  /*1300*/  USHF.R.S32.HI UR4, URZ, 0x7, UR4 ;  /* 0x00000007ff047899 */ /* 0x000fe40008011404 */
[----:B------:R-:W-:Y:S02]  /*1310*/  UISETP.NE.AND UP3, UPT, UR16, URZ, UPT ;  /* 0x000000ff1000728c */ /* 0x000fe4000bf65270 */
[----:B------:R-:W-:Y:S01]  /*1320*/  ULEA.HI.SX32 UR39, UR39, 0x1, 0x19 ;  /* 0x0000000127277891 */ /* 0x000fe2000f8fcaff */
[----:B0-----:R-:W0:Y:S01]  /*1330*/  MUFU.RCP R11, R14 ;  /* 0x0000000e000b7308 */ /* 0x001e220000001000 */
[----:B------:R-:W-:Y:S02]  /*1340*/  UIADD3 UR4, UPT, UPT, -UR4, URZ, URZ ;  /* 0x000000ff04047290 */ /* 0x000fe4000fffe1ff */
[----:B------:R-:W-:Y:S02]  /*1350*/  ULOP3.LUT UR11, UR42, 0x1fffffe, UR12, 0xf8, !UPT ;  /* 0x01fffffe2a0b7892 */ /* 0x000fe4000f8ef80c */
[----:B------:R-:W-:-:S02]  /*1360*/  USHF.L.U32 UR35, UR42, 0x6, URZ ;  /* 0x000000062a237899 */ /* 0x000fc400080006ff */
[----:B------:R-:W-:Y:S01]  /*1370*/  USHF.L.U32 UR11, UR11, 0x7, URZ ;  /* 0x000000070b0b7899 */ /* 0x000fe200080006ff */
[----:B------:R-:W-:Y:S01]  /*1380*/  I2F.RP R10, R6 ;  /* 0x00000006000a7306 */ /* 0x000fe20000209400 */
[----:B-1----:R-:W-:-:S07]  /*1390*/  VIADD R12, R5, 0xffffffe ;  /* 0x0ffffffe050c7836 */ /* 0x002fce0000000000 */
[----:B------:R-:W1:Y:S01]  /*13a0*/  F2I.FTZ.U32.TRUNC.NTZ R13, R12 ;  /* 0x0000000c000d7305 */ /* 0x000e62000021f000 */
[----:B0-----:R-:W-:-:S07]  /*13b0*/  VIADD R11, R11, 0xffffffe ;  /* 0x0ffffffe0b0b7836 */ /* 0x001fce0000000000 */
[----:B------:R-:W0:Y:S01]  /*13c0*/  F2I.FTZ.U32.TRUNC.NTZ R11, R11 ;  /* 0x0000000b000b7305 */ /* 0x000e22000021f000 */
[----:B-1----:R-:W-:Y:S01]  /*13d0*/  IADD3 R5, PT, PT, RZ, -R13, RZ ;  /* 0x8000000dff057210 */ /* 0x002fe20007ffe0ff */
[----:B------:R-:W-:-:S04]  /*13e0*/  IMAD.MOV.U32 R12, RZ, RZ, RZ ;  /* 0x000000ffff0c7224 */ /* 0x000fc800078e00ff */
[----:B------:R-:W-:-:S04]  /*13f0*/  IMAD R5, R5, R9, RZ ;  /* 0x0000000905057224 */ /* 0x000fc800078e02ff */
[----:B------:R-:W-:Y:S01]  /*1400*/  IMAD.HI.U32 R5, R13, R5, R12 ;  /* 0x000000050d057227 */ /* 0x000fe200078e000c */
[----:B0-----:R-:W-:Y:S01]  /*1410*/  IADD3 R13, PT, PT, RZ, -R11, RZ ;  /* 0x8000000bff0d7210 */ /* 0x001fe20007ffe0ff */
[----:B------:R0:W1:Y:S04]  /*1420*/  MUFU.RCP R12, R10 ;  /* 0x0000000a000c7308 */ /* 0x0000680000001000 */
[----:B------:R-:W-:Y:S02]  /*1430*/  IMAD R13, R13, R7, RZ ;  /* 0x000000070d0d7224 */ /* 0x000fe400078e02ff */
[----:B0-----:R-:W-:Y:S01]  /*1440*/  IMAD.MOV.U32 R10, RZ, RZ, RZ ;  /* 0x000000ffff0a7224 */ /* 0x001fe200078e00ff */
[----:B-1----:R-:W-:Y:S01]  /*1450*/  IADD3 R14, PT, PT, R12, 0xffffffe, RZ ;  /* 0x0ffffffe0c0e7810 */ /* 0x002fe20007ffe0ff */
[----:B------:R-:W-:-:S03]  /*1460*/  IMAD.HI.U32 R12, R5, R8, RZ ;  /* 0x00000008050c7227 */ /* 0x000fc600078e00ff */
[----:B------:R-:W0:Y:S01]  /*1470*/  F2I.FTZ.U32.TRUNC.NTZ R15, R14 ;  /* 0x0000000e000f7305 */ /* 0x000e22000021f000 */
[----:B------:R-:W-:-:S04]  /*1480*/  IMAD.HI.U32 R11, R11, R13, R10 ;  /* 0x0000000d0b0b7227 */ /* 0x000fc800078e000a */
[----:B------:R-:W-:Y:S02]  /*1490*/  IMAD.MOV R10, RZ, RZ, -R12 ;  /* 0x000000ffff0a7224 */ /* 0x000fe400078e0a0c */
[----:B------:R-:W-:-:S04]  /*14a0*/  IMAD.HI.U32 R11, R11, R8, RZ ;  /* 0x000000080b0b7227 */ /* 0x000fc800078e00ff */
[----:B------:R-:W-:Y:S01]  /*14b0*/  IMAD R10, R9, R10, R8 ;  /* 0x0000000a090a7224 */ /* 0x000fe200078e0208 */
[----:B0-----:R-:W-:Y:S01]  /*14c0*/  IADD3 R5, PT, PT, RZ, -R15, RZ ;  /* 0x8000000fff057210 */ /* 0x001fe20007ffe0ff */
[----:B------:R-:W-:-:S03]  /*14d0*/  IMAD.MOV.U32 R14, RZ, RZ, RZ ;  /* 0x000000ffff0e7224 */ /* 0x000fc600078e00ff */
[----:B------:R-:W-:Y:S01]  /*14e0*/  ISETP.GT.U32.AND P2, PT, R9, R10, PT ;  /* 0x0000000a0900720c */ /* 0x000fe20003f44070 */
[----:B------:R-:W-:-:S04]  /*14f0*/  IMAD R5, R5, R6, RZ ;  /* 0x0000000605057224 */ /* 0x000fc800078e02ff */
[----:B------:R-:W-:-:S08]  /*1500*/  IMAD.HI.U32 R5, R15, R5, R14 ;  /* 0x000000050f057227 */ /* 0x000fd000078e000e */
[-C--:B------:R-:W-:Y:S02]  /*1510*/  @!P2 IADD3 R10, PT, PT, R10, -R9.reuse, RZ ;  /* 0x800000090a0aa210 */ /* 0x080fe40007ffe0ff */
[----:B------:R-:W-:Y:S02]  /*1520*/  @!P2 IADD3 R12, PT, PT, R12, 0x1, RZ ;  /* 0x000000010c0ca810 */ /* 0x000fe40007ffe0ff */
[----:B------:R-:W-:Y:S01]  /*1530*/  ISETP.GE.U32.AND P3, PT, R10, R9, PT ;  /* 0x000000090a00720c */ /* 0x000fe20003f66070 */
[----:B------:R-:W-:Y:S02]  /*1540*/  IMAD.MOV R10, RZ, RZ, -R11 ;  /* 0x000000ffff0a7224 */ /* 0x000fe400078e0a0b */
[----:B------:R-:W-:-:S04]  /*1550*/  IMAD.HI.U32 R9, R5, R8, RZ ;  /* 0x0000000805097227 */ /* 0x000fc800078e00ff */
[----:B------:R-:W-:Y:S01]  /*1560*/  IMAD R10, R7, R10, R8 ;  /* 0x0000000a070a7224 */ /* 0x000fe200078e0208 */
[----:B------:R-:W-:-:S04]  /*1570*/  IADD3 R5, PT, PT, -R9, RZ, RZ ;  /* 0x000000ff09057210 */ /* 0x000fc80007ffe1ff */
[----:B------:R-:W-:Y:S01]  /*1580*/  ISETP.GT.U32.AND P1, PT, R7, R10, PT ;  /* 0x0000000a0700720c */ /* 0x000fe20003f24070 */
[----:B------:R-:W-:Y:S02]  /*1590*/  IMAD R5, R6, R5, R8 ;  /* 0x0000000506057224 */ /* 0x000fe400078e0208 */
[----:B------:R-:W-:-:S03]  /*15a0*/  @P3 VIADD R12, R12, 0x1 ;  /* 0x000000010c0c3836 */ /* 0x000fc60000000000 */
[----:B------:R-:W-:Y:S02]  /*15b0*/  ISETP.GT.U32.AND P0, PT, R6, R5, PT ;  /* 0x000000050600720c */ /* 0x000fe40003f04070 */
[----:B------:R-:W-:-:S05]  /*15c0*/  R2UR UR13, R12 ;  /* 0x000000000c0d72ca */ /* 0x000fca00000e0000 */
[----:B------:R-:W-:Y:S02]  /*15d0*/  @!P1 IMAD.IADD R10, R10, 0x1, -R7 ;  /* 0x000000010a0a9824 */ /* 0x000fe400078e0a07 */
[----:B------:R-:W-:-:S03]  /*15e0*/  @!P1 VIADD R11, R11, 0x1 ;  /* 0x000000010b0b9836 */ /* 0x000fc60000000000 */
[----:B------:R-:W-:Y:S01]  /*15f0*/  ISETP.GE.U32.AND P2, PT, R10, R7, PT ;  /* 0x000000070a00720c */ /* 0x000fe20003f46070 */
[----:B------:R-:W-:Y:S01]  /*1600*/  @!P0 VIADD R9, R9, 0x1 ;  /* 0x0000000109098836 */ /* 0x000fe20000000000 */
[-C--:B------:R-:W-:Y:S01]  /*1610*/  @!P0 IADD3 R5, PT, PT, R5, -R6.reuse, RZ ;  /* 0x8000000605058210 */ /* 0x080fe20007ffe0ff */
[----:B------:R-:W-:Y:S02]  /*1620*/  @!UP1 UIADD3 UR13, UPT, UPT, -UR13, URZ, URZ ;  /* 0x000000ff0d0d9290 */ /* 0x000fe4000fffe1ff */
[----:B------:R-:W-:Y:S01]  /*1630*/  UISETP.NE.AND UP1, UPT, UR10, URZ, UPT ;  /* 0x000000ff0a00728c */ /* 0x000fe2000bf25270 */
[----:B------:R-:W-:Y:S01]  /*1640*/  ISETP.GE.U32.AND P1, PT, R5, R6, PT ;  /* 0x000000060500720c */ /* 0x000fe20003f26070 */
[----:B------:R-:W-:Y:S01]  /*1650*/  @!UP2 ULOP3.LUT UR13, URZ, UR9, URZ, 0x33, !UPT ;  /* 0x00000009ff0da292 */ /* 0x000fe2000f8e33ff */
[----:B------:R-:W-:Y:S01]  /*1660*/  IMAD.MOV.U32 R6, RZ, RZ, 0x1 ;  /* 0x00000001ff067424 */ /* 0x000fe200078e00ff */
[----:B------:R-:W-:Y:S02]  /*1670*/  UISETP.GT.AND UP2, UPT, UR8, URZ, UPT ;  /* 0x000000ff0800728c */ /* 0x000fe4000bf44270 */
[----:B------:R-:W-:-:S02]  /*1680*/  UIADD3 UR12, UPT, UPT, -UR13, URZ, URZ ;  /* 0x000000ff0d0c7290 */ /* 0x000fc4000fffe1ff */
[----:B------:R-:W-:Y:S02]  /*1690*/  @P2 IADD3 R11, PT, PT, R11, 0x1, RZ ;  /* 0x000000010b0b2810 */ /* 0x000fe40007ffe0ff */
[----:B------:R-:W-:Y:S02]  /*16a0*/  UIMAD UR12, UR9, UR12, UR17 ;  /* 0x0000000c090c72a4 */ /* 0x000fe4000f8e0211 */
[----:B------:R-:W-:Y:S02]  /*16b0*/  R2UR UR36, R11 ;  /* 0x000000000b2472ca */ /* 0x000fe400000e0000 */
[----:B------:R-:W-:Y:S01]  /*16c0*/  @P1 IADD3 R9, PT, PT, R9, 0x1, RZ ;  /* 0x0000000109091810 */ /* 0x000fe20007ffe0ff */
[----:B------:R-:W-:Y:S01]  /*16d0*/  @!UP2 UMOV UR39, UR4 ;  /* 0x000000040027ac82 */ /* 0x000fe20008000000 */
[----:B------:R-:W-:Y:S02]  /*16e0*/  UISETP.NE.AND UP2, UPT, UR42, URZ, UPT ;  /* 0x000000ff2a00728c */ /* 0x000fe4000bf45270 */
[----:B------:R-:W-:Y:S01]  /*16f0*/  R2UR UR28, R9 ;  /* 0x00000000091c72ca */ /* 0x000fe200000e0000 */
[----:B------:R-:W-:-:S06]  /*1700*/  UMOV UR4, URZ ;  /* 0x000000ff00047c82 */ /* 0x000fcc0008000000 */
[----:B------:R-:W-:Y:S02]  /*1710*/  @!UP0 UIADD3 UR36, UPT, UPT, -UR36, URZ, URZ ;  /* 0x000000ff24248290 */ /* 0x000fe4000fffe1ff */
[----:B------:R-:W-:Y:S02]  /*1720*/  UISETP.GE.AND UP0, UPT, UR5, URZ, UPT ;  /* 0x000000ff0500728c */ /* 0x000fe4000bf06270 */
[----:B------:R-:W-:Y:S02]  /*1730*/  @!UP1 ULOP3.LUT UR36, URZ, UR10, URZ, 0x33, !UPT ;  /* 0x0000000aff249292 */ /* 0x000fe4000f8e33ff */
[----:B--2---:R-:W-:Y:S01]  /*1740*/  UIADD3 UR24, UP1, UPT, UR40, 0x40, URZ ;  /* 0x0000004028187890 */ /* 0x004fe2000ff3e0ff */
[----:B------:R-:W-:-:S03]  /*1750*/  UMOV UR10, URZ ;  /* 0x000000ff000a7c82 */ /* 0x000fc60008000000 */
[----:B------:R-:W-:Y:S02]  /*1760*/  UIADD3.X UR25, UPT, UPT, URZ, UR41, URZ, UP1, !UPT ;  /* 0x00000029ff197290 */ /* 0x000fe40008ffe4ff */
[----:B------:R-:W-:Y:S02]  /*1770*/  UIADD3 UR6, UP1, UPT, UR40, 0x40, URZ ;  /* 0x0000004028067890 */ /* 0x000fe4000ff3e0ff */
[----:B------:R-:W-:Y:S02]  /*1780*/  @!UP0 UIADD3 UR28, UPT, UPT, -UR28, URZ, URZ ;  /* 0x000000ff1c1c8290 */ /* 0x000fe4000fffe1ff */
[----:B------:R-:W-:Y:S02]  /*1790*/  UPLOP3.LUT UP0, UPT, UPT, UPT, UPT, 0x80, 0x8 ;  /* 0x000000000008789c */ /* 0x000fe40003f0f070 */
[----:B------:R-:W-:Y:S02]  /*17a0*/  UIADD3.X UR7, UPT, UPT, URZ, UR41, URZ, UP1, !UPT ;  /* 0x00000029ff077290 */ /* 0x000fe40008ffe4ff */
[----:B------:R-:W-:-:S12]  /*17b0*/  @!UP3 ULOP3.LUT UR28, URZ, UR16, URZ, 0x33, !UPT ;  /* 0x00000010ff1cb292 */ /* 0x000fd8000f8e33ff */
.L_x_23:
[----:B------:R-:W-:Y:S01]  /*17c0*/  R2UR UR9, R4 ;  /* 0x00000000040972ca */ /* 0x000fe200000e0000 */
[----:B------:R-:W-:Y:S01]  /*17d0*/  UPLOP3.LUT UP1, UPT, UPT, UPT, UP0, 0x80, 0x8 ;  /* 0x000000000008789c */ /* 0x000fe20003f2f000 */
[----:B------:R-:W-:-:S11]  /*17e0*/  SHF.L.U32 R8, R6, 0x1f, RZ ;  /* 0x0000001f06087819 */ /* 0x000fd600000006ff */
[----:B------:R-:W-:-:S09]  /*17f0*/  ULEA UR9, UR4, UR9, 0x3 ;  /* 0x0000000904097291 */ /* 0x000fd2000f8e18ff */
[----:B0-----:R-:W0:Y:S02]  /*1800*/  SYNCS.PHASECHK.TRANS64.TRYWAIT P0, [UR9+0x10], R8 ;  /* 0x00001008ff0075a7 */ /* 0x001e240008001109 */
[----:B01----:R-:W-:Y:S05]  /*1810*/  @!P0 BRA `(.L_x_21) ;  /* 0x000000c000d48947 */ /* 0x003fea0003800000 */
.L_x_144:
[----:B------:R-:W-:Y:S05]  /*1820*/  BRA.U UP2, `(.L_x_22) ;  /* 0x00000001020c7547 */ /* 0x000fea000b800000 */
[----:B------:R-:W-:-:S13]  /*1830*/  ELECT P0, URZ, PT ;  /* 0x0000000000ff782f */ /* 0x000fda0003800000 */
[----:B0-----:R-:W-:-:S04]  /*1840*/  @P0 MOV R5, 0x10000 ;  /* 0x0001000000050802 */ /* 0x001fc80000000f00 */
[----:B------:R1:W-:Y:S03]  /*1850*/  @P0 SYNCS.ARRIVE.TRANS64 RZ, [UR9], R5 ;  /* 0x00000005ffff09a7 */ /* 0x0003e60008000009 */
.L_x_22:
[----:B------:R-:W-:Y:S02]  /*1860*/  ULEA UR8, UR4, UR15, 0xf ;  /* 0x0000000f04087291 */ /* 0x000fe4000f8e78ff */
[----:B------:R-:W-:Y:S02]  /*1870*/  ULOP3.LUT UR9, UR9, 0xfefffff8, URZ, 0xc0, !UPT ;  /* 0xfefffff809097892 */ /* 0x000fe4000f8ec0ff */
[----:B------:R-:W-:Y:S02]  /*1880*/  UIADD3 UR18, UPT, UPT, UR10, 0x40, URZ ;  /* 0x000000400a127890 */ /* 0x000fe4000fffe0ff */
[----:B------:R-:W-:Y:S01]  /*1890*/  UIADD3 UR16, UPT, UPT, UR8, 0x4000, URZ ;  /* 0x0000400008107890 */ /* 0x000fe2000fffe0ff */
[----:B------:R-:W-:Y:S01]  /*18a0*/  UMOV UR19, UR11 ;  /* 0x0000000b00137c82 */ /* 0x000fe20008000000 */
[----:B------:R-:W-:Y:S01]  /*18b0*/  UMOV UR20, UR12 ;  /* 0x0000000c00147c82 */ /* 0x000fe20008000000 */
[----:B------:R-:W-:Y:S01]  /*18c0*/  UMOV UR21, UR13 ;  /* 0x0000000d00157c82 */ /* 0x000fe20008000000 */
[----:B------:R-:W-:Y:S01]  /*18d0*/  UMOV UR22, UR14 ;  /* 0x0000000e00167c82 */ /* 0x000fe20008000000 */
[----:B------:R-:W-:Y:S01]  /*18e0*/  UMOV UR17, UR9 ;  /* 0x0000000900117c82 */ /* 0x000fe20008000000 */
[----:B------:R2:W-:Y:S01]  /*18f0*/  UTMALDG.5D.2CTA [UR8], [UR24], desc[URZ] ;  /* 0x0000ff08180075b4 */ /* 0x0005e20008221000 */
[----:B------:R-:W-:-:S04]  /*1900*/  UIADD3 UR4, UPT, UPT, UR4, 0x1, URZ ;  /* 0x0000000104047890 */ /* 0x000fc8000fffe0ff */
[----:B------:R-:W-:Y:S01]  /*1910*/  UISETP.NE.AND UP0, UPT, UR4, 0x2, UPT ;  /* 0x000000020400788c */ /* 0x000fe2000bf05270 */
[----:B------:R3:W-:Y:S03]  /*1920*/  UTMALDG.5D.2CTA [UR16], [UR6], desc[URZ] ;  /* 0x0000ff10060075b4 */ /* 0x0007e60008221000 */
[----:B------:R-:W-:Y:S02]  /*1930*/  USEL UR5, URZ, 0x1, UP0 ;  /* 0x00000001ff057887 */ /* 0x000fe40008000000 */
[----:B------:R-:W-:Y:S02]  /*1940*/  USEL UR4, UR4, URZ, UP0 ;  /* 0x000000ff04047287 */ /* 0x000fe40008000000 */
[----:B------:R-:W-:Y:S02]  /*1950*/  UPLOP3.LUT UP0, UPT, UPT, UPT, UPT, 0x40, 0x4 ;  /* 0x000000000004789c */ /* 0x000fe40003f0e870 */
[----:B------:R-:W-:Y:S01]  /*1960*/  LOP3.LUT R6, R6, UR5, RZ, 0x3c, !PT ;  /* 0x0000000506067c12 */ /* 0x000fe2000f8e3cff */
[----:B--2---:R-:W-:Y:S01]  /*1970*/  UMOV UR10, 0x80 ;  /* 0x00000080000a7882 */ /* 0x004fe20000000000 */
[----:B---3--:R-:W-:Y:S07]  /*1980*/  BRA.U UP1, `(.L_x_23) ;  /* 0xfffffffd018c7547 */ /* 0x008fee000b83ffff */
[----:B------:R-:W2:Y:S01]  /*1990*/  S2UR UR7, SR_CgaCtaId ;  /* 0x00000000000779c3 */ /* 0x000ea20000008800 */
[----:B------:R-:W-:Y:S01]  /*19a0*/  UIADD3 UR18, UP2, UPT, UR40, 0x100, URZ ;  /* 0x0000010028127890 */ /* 0x000fe2000ff5e0ff */
[----:B01----:R-:W-:Y:S01]  /*19b0*/  HFMA2 R5, -RZ, RZ, 0, 5.9604644775390625e-08 ;  /* 0x00000001ff057431 */ /* 0x003fe200000001ff */
[----:B------:R-:W-:Y:S01]  /*19c0*/  UIADD3 UR16, UP1, UPT, UR40, 0x100, URZ ;  /* 0x0000010028107890 */ /* 0x000fe2000ff3e0ff */
[----:B------:R-:W-:Y:S01]  /*19d0*/  UMOV UR4, 0x400 ;  /* 0x0000040000047882 */ /* 0x000fe20000000000 */
[----:B------:R-:W-:Y:S02]  /*19e0*/  UIADD3.X UR19, UPT, UPT, URZ, UR41, URZ, UP2, !UPT ;  /* 0x00000029ff137290 */ /* 0x000fe400097fe4ff */
[----:B------:R-:W-:Y:S02]  /*19f0*/  UPLOP3.LUT UP0, UPT, UPT, UPT, UPT, 0x80, 0x8 ;  /* 0x000000000008789c */ /* 0x000fe40003f0f070 */
[----:B------:R-:W-:Y:S02]  /*1a00*/  UIADD3.X UR17, UPT, UPT, URZ, UR41, URZ, UP1, !UPT ;  /* 0x00000029ff117290 */ /* 0x000fe40008ffe4ff */
[----:B------:R-:W-:Y:S01]  /*1a10*/  UISETP.NE.AND UP2, UPT, UR42, URZ, UPT ;  /* 0x000000ff2a00728c */ /* 0x000fe2000bf45270 */
[----:B------:R-:W-:Y:S01]  /*1a20*/  UMOV UR6, URZ ;  /* 0x000000ff00067c82 */ /* 0x000fe20008000000 */
[----:B------:R-:W-:Y:S01]  /*1a30*/  UMOV UR34, URZ ;  /* 0x000000ff00227c82 */ /* 0x000fe20008000000 */
[----:B--2---:R-:W-:-:S12]  /*1a40*/  ULEA UR7, UR7, UR4, 0x18 ;  /* 0x0000000407077291 */ /* 0x004fd8000f8ec0ff */
.L_x_26:
[----:B------:R-:W-:Y:S01]  /*1a50*/  ULEA UR4, UR6, UR7, 0x3 ;  /* 0x0000000706047291 */ /* 0x000fe2000f8e18ff */
[----:B------:R-:W-:Y:S01]  /*1a60*/  SHF.L.U32 R6, R5, 0x1f, RZ ;  /* 0x0000001f05067819 */ /* 0x000fe200000006ff */
[----:B------:R-:W-:-:S07]  /*1a70*/  UPLOP3.LUT UP1, UPT, UPT, UPT, UP0, 0x80, 0x8 ;  /* 0x000000000008789c */ /* 0x000fce0003f2f000 */
[----:B0-----:R-:W0:Y:S02]  /*1a80*/  SYNCS.PHASECHK.TRANS64.TRYWAIT P0, [UR4+0x40], R6 ;  /* 0x00004006ff0075a7 */ /* 0x001e240008001104 */
[----:B01----:R-:W-:Y:S05]  /*1a90*/  @!P0 BRA `(.L_x_24) ;  /* 0x000000c000508947 */ /* 0x003fea0003800000 */
.L_x_146:
[----:B------:R-:W-:Y:S05]  /*1aa0*/  BRA.U UP2, `(.L_x_25) ;  /* 0x00000001020c7547 */ /* 0x000fea000b800000 */
[----:B------:R-:W-:-:S13]  /*1ab0*/  ELECT P0, URZ, PT ;  /* 0x0000000000ff782f */ /* 0x000fda0003800000 */
[----:B0-----:R-:W-:-:S04]  /*1ac0*/  @P0 MOV R4, 0x8000 ;  /* 0x0000800000040802 */ /* 0x001fc80000000f00 */
[----:B------:R1:W-:Y:S03]  /*1ad0*/  @P0 SYNCS.ARRIVE.TRANS64 RZ, [UR4+0x20], R4 ;  /* 0x00002004ffff09a7 */ /* 0x0003e60008000004 */
.L_x_25:
[----:B------:R-:W-:Y:S02]  /*1ae0*/  UIADD3 UR33, UPT, UPT, UR4, 0x20, URZ ;  /* 0x0000002004217890 */ /* 0x000fe4000fffe0ff */
[----:B------:R-:W-:Y:S02]  /*1af0*/  ULEA UR8, UR6, UR15, 0xe ;  /* 0x0000000f06087291 */ /* 0x000fe4000f8e70ff */
[----:B------:R-:W-:Y:S02]  /*1b00*/  ULOP3.LUT UR33, UR33, 0xfefffff8, URZ, 0xc0, !UPT ;  /* 0xfefffff821217892 */ /* 0x000fe4000f8ec0ff */
[----:B------:R-:W-:Y:S02]  /*1b10*/  UIADD3 UR32, UPT, UPT, UR8, 0x10000, URZ ;  /* 0x0001000008207890 */ /* 0x000fe4000fffe0ff */
[----:B------:R-:W-:Y:S02]  /*1b20*/  UIADD3 UR10, UPT, UPT, UR34, 0x40, URZ ;  /* 0x00000040220a7890 */ /* 0x000fe4000fffe0ff */
[----:B------:R-:W-:Y:S01]  /*1b30*/  UIADD3 UR8, UPT, UPT, UR8, 0x12000, URZ ;  /* 0x0001200008087890 */ /* 0x000fe2000fffe0ff */
[----:B------:R-:W-:Y:S01]  /*1b40*/  UMOV UR37, UR14 ;  /* 0x0000000e00257c82 */ /* 0x000fe20008000000 */
[----:B------:R-:W-:Y:S01]  /*1b50*/  UMOV UR11, UR35 ;  /* 0x00000023000b7c82 */ /* 0x000fe20008000000 */
[----:B------:R-:W-:Y:S01]  /*1b60*/  UMOV UR12, UR36 ;  /* 0x00000024000c7c82 */ /* 0x000fe20008000000 */
[----:B------:R-:W-:Y:S01]  /*1b70*/  UMOV UR13, UR14 ;  /* 0x0000000e000d7c82 */ /* 0x000fe20008000000 */
[----:B------:R-:W-:Y:S01]  /*1b80*/  UMOV UR9, UR33 ;  /* 0x0000002100097c82 */ /* 0x000fe20008000000 */
[----:B------:R2:W-:Y:S01]  /*1b90*/  UTMALDG.4D.2CTA [UR32], [UR18], desc[URZ] ;  /* 0x0000ff20120075b4 */ /* 0x0005e20008219000 */
[----:B------:R-:W-:-:S04]  /*1ba0*/  UIADD3 UR4, UPT, UPT, UR6, 0x1, URZ ;  /* 0x0000000106047890 */ /* 0x000fc8000fffe0ff */
[----:B------:R-:W-:Y:S01]  /*1bb0*/  UISETP.NE.AND UP0, UPT, UR4, 0x4, UPT ;  /* 0x000000040400788c */ /* 0x000fe2000bf05270 */
[----:B------:R3:W-:Y:S03]  /*1bc0*/  UTMALDG.4D.2CTA [UR8], [UR16], desc[URZ] ;  /* 0x0000ff08100075b4 */ /* 0x0007e60008219000 */
[----:B------:R-:W-:Y:S02]  /*1bd0*/  USEL UR5, URZ, 0x1, UP0 ;  /* 0x00000001ff057887 */ /* 0x000fe40008000000 */
[----:B------:R-:W-:Y:S02]  /*1be0*/  USEL UR6, UR4, URZ, UP0 ;  /* 0x000000ff04067287 */ /* 0x000fe40008000000 */
[----:B------:R-:W-:Y:S02]  /*1bf0*/  UPLOP3.LUT UP0, UPT, UPT, UPT, UPT, 0x40, 0x4 ;  /* 0x000000000004789c */ /* 0x000fe40003f0e870 */
[----:B------:R-:W-:Y:S01]  /*1c00*/  LOP3.LUT R5, R5, UR5, RZ, 0x3c, !PT ;  /* 0x0000000505057c12 */ /* 0x000fe2000f8e3cff */
[----:B--2---:R-:W-:Y:S01]  /*1c10*/  UMOV UR34, 0x80 ;  /* 0x0000008000227882 */ /* 0x004fe20000000000 */
[----:B---3--:R-:W-:Y:S07]  /*1c20*/  BRA.U UP1, `(.L_x_26) ;  /* 0xfffffffd01887547 */ /* 0x008fee000b83ffff */
[----:B------:R-:W-:Y:S01]  /*1c30*/  UISETP.GE.AND UP0, UPT, UR39, 0x2, UPT ;  /* 0x000000022700788c */ /* 0x000fe2000bf06270 */
[----:B------:R-:W-:Y:S01]  /*1c40*/  HFMA2 R6, -RZ, RZ, 0, 5.9604644775390625e-08 ;  /* 0x00000001ff067431 */ /* 0x000fe200000001ff */
[----:B------:R-:W-:-:S07]  /*1c50*/  UMOV UR5, 0x2 ;  /* 0x0000000200057882 */ /* 0x000fce0000000000 */
[----:B------:R-:W-:Y:S05]  /*1c60*/  BRA.U !UP0, `(.L_x_27) ;  /* 0x0000000508507547 */ /* 0x000fea000b800000 */
[----:B------:R-:W2:Y:S01]  /*1c70*/  S2UR UR34, SR_CgaCtaId ;  /* 0x00000000002279c3 */ /* 0x000ea20000008800 */
[----:B------:R-:W-:Y:S01]  /*1c80*/  UIADD3 UR32, UP0, UPT, UR40, 0x100, URZ ;  /* 0x0000010028207890 */ /* 0x000fe2000ff1e0ff */
[----:B------:R-:W-:Y:S01]  /*1c90*/  MOV R6, 0x1 ;  /* 0x0000000100067802 */ /* 0x000fe20000000f00 */
[----:B------:R-:W-:Y:S02]  /*1ca0*/  UIADD3 UR30, UP1, UPT, UR40, 0x100, URZ ;  /* 0x00000100281e7890 */ /* 0x000fe4000ff3e0ff */
[----:B------:R-:W-:Y:S02]  /*1cb0*/  UIADD3.X UR33, UPT, UPT, URZ, UR41, URZ, UP0, !UPT ;  /* 0x00000029ff217290 */ /* 0x000fe400087fe4ff */
[----:B------:R-:W-:Y:S01]  /*1cc0*/  UIADD3 UR22, UP0, UPT, UR40, 0x1c0, URZ ;  /* 0x000001c028167890 */ /* 0x000fe2000ff1e0ff */
[----:B------:R-:W3:Y:S01]  /*1cd0*/  S2UR UR37, SR_CgaCtaId ;  /* 0x00000000002579c3 */ /* 0x000ee20000008800 */
[----:B------:R-:W-:Y:S01]  /*1ce0*/  UMOV UR5, 0x400 ;  /* 0x0000040000057882 */ /* 0x000fe20000000000 */
[----:B------:R-:W-:Y:S01]  /*1cf0*/  UMOV UR4, 0x400 ;  /* 0x0000040000047882 */ /* 0x000fe20000000000 */
[----:B------:R-:W-:-:S02]  /*1d00*/  UISETP.NE.AND UP3, UPT, UR42, URZ, UPT ;  /* 0x000000ff2a00728c */ /* 0x000fc4000bf65270 */
[----:B------:R-:W-:Y:S02]  /*1d10*/  UIADD3.X UR31, UPT, UPT, URZ, UR41, URZ, UP1, !UPT ;  /* 0x00000029ff1f7290 */ /* 0x000fe40008ffe4ff */
[----:B------:R-:W-:Y:S02]  /*1d20*/  UIADD3.X UR23, UPT, UPT, URZ, UR41, URZ, UP0, !UPT ;  /* 0x00000029ff177290 */ /* 0x000fe400087fe4ff */
[----:B------:R-:W-:Y:S01]  /*1d30*/  UISETP.NE.AND UP4, UPT, UR42, URZ, UPT ;  /* 0x000000ff2a00728c */ /* 0x000fe2000bf85270 */
[----:B------:R-:W-:Y:S01]  /*1d40*/  UMOV UR38, 0x1 ;  /* 0x0000000100267882 */ /* 0x000fe20000000000 */
[----:B--2---:R-:W-:-:S03]  /*1d50*/  ULEA UR34, UR34, UR5, 0x18 ;  /* 0x0000000522227291 */ /* 0x004fc6000f8ec0ff */
[----:B------:R-:W-:Y:S01]  /*1d60*/  UMOV UR5, 0x2 ;  /* 0x0000000200057882 */ /* 0x000fe20000000000 */
[----:B---3--:R-:W-:-:S12]  /*1d70*/  ULEA UR37, UR37, UR4, 0x18 ;  /* 0x0000000425257291 */ /* 0x008fd8000f8ec0ff */
.L_x_34:
[----:B------:R-:W-:Y:S01]  /*1d80*/  UMOV UR24, UR38 ;  /* 0x0000002600187c82 */ /* 0x000fe20008000000 */
[----:B------:R-:W-:Y:S02]  /*1d90*/  ULEA UR19, UR38, UR35, 0x7 ;  /* 0x0000002326137291 */ /* 0x000fe4000f8e38ff */
[----:B------:R-:W-:Y:S02]  /*1da0*/  UIADD3 UR38, UPT, UPT, UR38, 0x1, URZ ;  /* 0x0000000126267890 */ /* 0x000fe4000fffe0ff */
[----:B------:R-:W-:Y:S01]  /*1db0*/  UPLOP3.LUT UP1, UPT, UPT, UPT, UPT, 0x80, 0x8 ;  /* 0x000000000008789c */ /* 0x000fe20003f2f070 */
[----:B------:R-:W-:Y:S01]  /*1dc0*/  UMOV UR18, URZ ;  /* 0x000000ff00127c82 */ /* 0x000fe20008000000 */
[----:B0-23--:R-:W-:-:S11]  /*1dd0*/  UISETP.NE.AND UP5, UPT, UR38, UR39, UPT ;  /* 0x000000272600728c */ /* 0x00dfd6000bfa5270 */
.L_x_30:
[----:B------:R-:W-:Y:S01]  /*1de0*/  ULEA UR4, UR5, UR37, 0x3 ;  /* 0x0000002505047291 */ /* 0x000fe2000f8e18ff */
[----:B------:R-:W-:Y:S01]  /*1df0*/  SHF.L.U32 R8, R6, 0x1f, RZ ;  /* 0x0000001f06087819 */ /* 0x000fe200000006ff */
[----:B------:R-:W-:-:S07]  /*1e00*/  UPLOP3.LUT UP2, UPT, UPT, UPT, UP1, 0x80, 0x8 ;  /* 0x000000000008789c */ /* 0x000fce0003f4f010 */
[----:B--2---:R-:W2:Y:S02]  /*1e10*/  SYNCS.PHASECHK.TRANS64.TRYWAIT P0, [UR4+0x40], R8 ;  /* 0x00004008ff0075a7 */ /* 0x004ea40008001104 */
[----:B0-2---:R-:W-:Y:S05]  /*1e20*/  @!P0 BRA `(.L_x_28) ;  /* 0x000000bc00888947 */ /* 0x005fea0003800000 */
.L_x_148:
[----:B------:R-:W-:Y:S05]  /*1e30*/  BRA.U UP3, `(.L_x_29) ;  /* 0x00000001030c7547 */ /* 0x000fea000b800000 */
[----:B------:R-:W-:-:S13]  /*1e40*/  ELECT P0, URZ, PT ;  /* 0x0000000000ff782f */ /* 0x000fda0003800000 */
[----:B01----:R-:W-:-:S04]  /*1e50*/  @P0 MOV R4, 0x8000 ;  /* 0x0000800000040802 */ /* 0x003fc80000000f00 */
[----:B------:R2:W-:Y:S03]  /*1e60*/  @P0 SYNCS.ARRIVE.TRANS64 RZ, [UR4+0x20], R4 ;  /* 0x00002004ffff09a7 */ /* 0x0005e60008000004 */
.L_x_29:
        /* <DEDUP_REMOVED lines=11> */
[----:B------:R-:W-:Y:S01]  /*1f20*/  UMOV UR9, UR17 ;  /* 0x0000001100097c82 */ /* 0x000fe20008000000 */
[----:B------:R3:W-:Y:S01]  /*1f30*/  UTMALDG.4D.2CTA [UR16], [UR32], desc[URZ] ;  /* 0x0000ff10200075b4 */ /* 0x0007e20008219000 */
[----:B------:R-:W-:-:S02]  /*1f40*/  UIADD3 UR6, UPT, UPT, UR5, 0x1, URZ ;  /* 0x0000000105067890 */ /* 0x000fc4000fffe0ff */
[----:B------:R-:W-:Y:S02]  /*1f50*/  UPLOP3.LUT UP1, UPT, UPT, UPT, UPT, 0x40, 0x4 ;  /* 0x000000000004789c */ /* 0x000fe40003f2e870 */
[----:B------:R-:W-:Y:S01]  /*1f60*/  UISETP.NE.AND UP0, UPT, UR6, 0x4, UPT ;  /* 0x000000040600788c */ /* 0x000fe2000bf05270 */
[----:B------:R4:W-:Y:S03]  /*1f70*/  UTMALDG.4D.2CTA [UR8], [UR30], desc[URZ] ;  /* 0x0000ff081e0075b4 */ /* 0x0009e60008219000 */
[----:B------:R-:W-:Y:S02]  /*1f80*/  USEL UR7, URZ, 0x1, UP0 ;  /* 0x00000001ff077887 */ /* 0x000fe40008000000 */
[----:B------:R-:W-:-:S04]  /*1f90*/  USEL UR6, UR6, URZ, UP0 ;  /* 0x000000ff06067287 */ /* 0x000fc80008000000 */
[----:B------:R-:W-:-:S03]  /*1fa0*/  LOP3.LUT R6, R6, UR7, RZ, 0x3c, !PT ;  /* 0x0000000706067c12 */ /* 0x000fc6000f8e3cff */
[----:B------:R-:W-:Y:S01]  /*1fb0*/  UMOV UR5, UR6 ;  /* 0x0000000600057c82 */ /* 0x000fe20008000000 */
[----:B---3--:R-:W-:Y:S01]  /*1fc0*/  UMOV UR18, 0x80 ;  /* 0x0000008000127882 */ /* 0x008fe20000000000 */
[----:B----4-:R-:W-:Y:S05]  /*1fd0*/  BRA.U UP2, `(.L_x_30) ;  /* 0xfffffffd02807547 */ /* 0x010fea000b83ffff */
[----:B------:R-:W-:Y:S01]  /*1fe0*/  UMOV UR26, URZ ;  /* 0x000000ff001a7c82 */ /* 0x000fe20008000000 */
[----:B------:R-:W-:Y:S02]  /*1ff0*/  ULEA UR27, UR24, 0xffffff80, 0x7 ;  /* 0xffffff80181b7891 */ /* 0x000fe4000f8e38ff */
[----:B------:R-:W-:-:S11]  /*2000*/  UPLOP3.LUT UP1, UPT, UPT, UPT, UPT, 0x80, 0x8 ;  /* 0x000000000008789c */ /* 0x000fd60003f2f070 */
.L_x_33:
[----:B------:R-:W-:Y:S01]  /*2010*/  ULEA UR4, UR6, UR34, 0x3 ;  /* 0x0000002206047291 */ /* 0x000fe2000f8e18ff */
[----:B------:R-:W-:Y:S01]  /*2020*/  SHF.L.U32 R8, R6, 0x1f, RZ ;  /* 0x0000001f06087819 */ /* 0x000fe200000006ff */
[----:B------:R-:W-:-:S07]  /*2030*/  UPLOP3.LUT UP2, UPT, UPT, UPT, UP1, 0x80, 0x8 ;  /* 0x000000000008789c */ /* 0x000fce0003f4f010 */
[----:B---3--:R-:W3:Y:S02]  /*2040*/  SYNCS.PHASECHK.TRANS64.TRYWAIT P0, [UR4+0x40], R8 ;  /* 0x00004008ff0075a7 */ /* 0x008ee40008001104 */
[----:B---3--:R-:W-:Y:S05]  /*2050*/  @!P0 BRA `(.L_x_31) ;  /* 0x000000bc00188947 */ /* 0x008fea0003800000 */
.L_x_150:
[----:B------:R-:W-:Y:S05]  /*2060*/  BRA.U UP4, `(.L_x_32) ;  /* 0x00000001040c7547 */ /* 0x000fea000b800000 */
[----:B------:R-:W-:-:S13]  /*2070*/  ELECT P0, URZ, PT ;  /* 0x0000000000ff782f */ /* 0x000fda0003800000 */
[----:B012---:R-:W-:-:S04]  /*2080*/  @P0 MOV R4, 0x8000 ;  /* 0x0000800000040802 */ /* 0x007fc80000000f00 */
[----:B------:R3:W-:Y:S03]  /*2090*/  @P0 SYNCS.ARRIVE.TRANS64 RZ, [UR4+0x20], R4 ;  /* 0x00002004ffff09a7 */ /* 0x0007e60008000004 */
.L_x_32:
[----:B------:R-:W-:Y:S02]  /*20a0*/  UIADD3 UR5, UPT, UPT, UR6, 0x1, URZ ;  /* 0x0000000106057890 */ /* 0x000fe4000fffe0ff */
[----:B------:R-:W-:Y:S02]  /*20b0*/  UIADD3 UR25, UPT, UPT, UR4, 0x20, URZ ;  /* 0x0000002004197890 */ /* 0x000fe4000fffe0ff */
[----:B------:R-:W-:Y:S02]  /*20c0*/  ULEA UR24, UR6, UR15, 0xe ;  /* 0x0000000f06187291 */ /* 0x000fe4000f8e70ff */
[----:B------:R-:W-:Y:S02]  /*20d0*/  UISETP.NE.AND UP0, UPT, UR5, 0x4, UPT ;  /* 0x000000040500788c */ /* 0x000fe4000bf05270 */
[----:B------:R-:W-:Y:S02]  /*20e0*/  UIADD3 UR26, UPT, UPT, UR35, UR26, URZ ;  /* 0x0000001a231a7290 */ /* 0x000fe4000fffe0ff */
[----:B------:R-:W-:-:S02]  /*20f0*/  ULOP3.LUT UR25, UR25, 0xfefffff8, URZ, 0xc0, !UPT ;  /* 0xfefffff819197892 */ /* 0x000fc4000f8ec0ff */
[----:B------:R-:W-:Y:S02]  /*2100*/  UIADD3 UR24, UPT, UPT, UR24, 0x20000, URZ ;  /* 0x0002000018187890 */ /* 0x000fe4000fffe0ff */
[----:B------:R-:W-:Y:S02]  /*2110*/  USEL UR7, URZ, 0x1, UP0 ;  /* 0x00000001ff077887 */ /* 0x000fe40008000000 */
[----:B------:R-:W-:Y:S01]  /*2120*/  USEL UR5, UR5, URZ, UP0 ;  /* 0x000000ff05057287 */ /* 0x000fe20008000000 */
[----:B------:R-:W-:Y:S01]  /*2130*/  UMOV UR29, UR14 ;  /* 0x0000000e001d7c82 */ /* 0x000fe20008000000 */
[----:B------:R-:W-:Y:S02]  /*2140*/  UPLOP3.LUT UP1, UPT, UPT, UPT, UPT, 0x40, 0x4 ;  /* 0x000000000004789c */ /* 0x000fe40003f2e870 */
[----:B------:R-:W-:Y:S01]  /*2150*/  LOP3.LUT R6, R6, UR7, RZ, 0x3c, !PT ;  /* 0x0000000706067c12 */ /* 0x000fe2000f8e3cff */
[----:B------:R4:W-:Y:S02]  /*2160*/  UTMALDG.4D.2CTA [UR24], [UR22], desc[URZ] ;  /* 0x0000ff18160075b4 */ /* 0x0009e40008219000 */
[----:B------:R-:W-:Y:S01]  /*2170*/  UMOV UR6, UR5 ;  /* 0x0000000500067c82 */ /* 0x000fe20008000000 */
[----:B----4-:R-:W-:Y:S01]  /*2180*/  UMOV UR26, 0x80 ;  /* 0x00000080001a7882 */ /* 0x010fe20000000000 */
[----:B------:R-:W-:Y:S05]  /*2190*/  BRA.U UP2, `(.L_x_33) ;  /* 0xfffffffd029c7547 */ /* 0x000fea000b83ffff */
[----:B------:R-:W-:Y:S05]  /*21a0*/  BRA.U UP5, `(.L_x_34) ;  /* 0xfffffff905f47547 */ /* 0x000fea000b83ffff */
.L_x_27:
[----:B------:R-:W4:Y:S01]  /*21b0*/  S2UR UR4, SR_CgaCtaId ;  /* 0x00000000000479c3 */ /* 0x000f220000008800 */
[----:B0123--:R-:W-:Y:S01]  /*21c0*/  MOV R4, 0x400 ;  /* 0x0000040000047802 */ /* 0x00ffe20000000f00 */
[----:B------:R-:W-:Y:S01]  /*21d0*/  IMAD.U32 R8, R6, -0x80000000, RZ ;  /* 0x8000000006087824 */ /* 0x000fe200078e00ff */
[----:B------:R-:W-:Y:S02]  /*21e0*/  UIADD3 UR6, UPT, UPT, UR5, 0x1, URZ ;  /* 0x0000000105067890 */ /* 0x000fe4000fffe0ff */
[----:B------:R-:W-:Y:S02]  /*21f0*/  ULEA UR8, UR5, UR15, 0xe ;  /* 0x0000000f05087291 */ /* 0x000fe4000f8e70ff */
[----:B------:R-:W-:Y:S02]  /*2200*/  UISETP.NE.AND UP0, UPT, UR6, 0x4, UPT ;  /* 0x000000040600788c */ /* 0x000fe4000bf05270 */
[----:B------:R-:W-:Y:S02]  /*2210*/  UIADD3 UR19, UP1, UPT, UR40, 0x1c0, URZ ;  /* 0x000001c028137890 */ /* 0x000fe4000ff3e0ff */
[----:B------:R-:W-:-:S02]  /*2220*/  USEL UR6, UR6, URZ, UP0 ;  /* 0x000000ff06067287 */ /* 0x000fc40008000000 */
[----:B------:R-:W-:Y:S02]  /*2230*/  ULEA UR11, UR39, 0xffffff80, 0x7 ;  /* 0xffffff80270b7891 */ /* 0x000fe4000f8e38ff */
[----:B------:R-:W-:Y:S02]  /*2240*/  UIADD3.X UR18, UPT, UPT, URZ, UR41, URZ, UP1, !UPT ;  /* 0x00000029ff127290 */ /* 0x000fe40008ffe4ff */
[----:B------:R-:W-:Y:S01]  /*2250*/  UIADD3 UR8, UPT, UPT, UR8, 0x20000, URZ ;  /* 0x0002000008087890 */ /* 0x000fe2000fffe0ff */
[----:B----4-:R-:W-:-:S05]  /*2260*/  IMAD.U32 R5, RZ, RZ, UR4 ;  /* 0x00000004ff057e24 */ /* 0x010fca000f8e00ff */
[----:B------:R-:W-:Y:S01]  /*2270*/  LEA R4, R5, R4, 0x18 ;  /* 0x0000000405047211 */ /* 0x000fe200078ec0ff */
[----:B------:R0:W-:Y:S03]  /*2280*/  STL [R1+0x10], R5 ;  /* 0x0000100501007387 */ /* 0x0001e60000100800 */
[C---:B------:R-:W-:Y:S02]  /*2290*/  R2UR UR4, R4.reuse ;  /* 0x00000000040472ca */ /* 0x040fe400000e0000 */
[----:B------:R-:W-:-:S11]  /*22a0*/  R2UR UR16, R4 ;  /* 0x00000000041072ca */ /* 0x000fd600000e0000 */
[----:B------:R-:W-:Y:S02]  /*22b0*/  ULEA UR4, UR5, UR4, 0x3 ;  /* 0x0000000405047291 */ /* 0x000fe4000f8e18ff */
[----:B------:R-:W-:Y:S02]  /*22c0*/  USEL UR5, URZ, 0x1, UP0 ;  /* 0x00000001ff057887 */ /* 0x000fe40008000000 */
[----:B------:R-:W-:Y:S02]  /*22d0*/  ULEA UR16, UR6, UR16, 0x3 ;  /* 0x0000001006107291 */ /* 0x000fe4000f8e18ff */
[----:B------:R-:W-:Y:S02]  /*22e0*/  UIADD3 UR9, UPT, UPT, UR4, 0x20, URZ ;  /* 0x0000002004097890 */ /* 0x000fe4000fffe0ff */
[----:B------:R-:W-:Y:S01]  /*22f0*/  UISETP.NE.AND UP0, UPT, UR42, URZ, UPT ;  /* 0x000000ff2a00728c */ /* 0x000fe2000bf05270 */
[----:B------:R-:W1:Y:S02]  /*2300*/  SYNCS.PHASECHK.TRANS64.TRYWAIT P0, [UR4+0x40], R8 ;  /* 0x00004008ff0075a7 */ /* 0x000e640008001104 */
[----:B01----:R-:W-:Y:S08]  /*2310*/  @!P0 BRA `(.L_x_35) ;  /* 0x000000b800848947 */ /* 0x003ff00003800000 */
.L_x_152:
[----:B------:R-:W-:Y:S01]  /*2320*/  ULOP3.LUT UR19, UR19, UR18, URZ, 0x3c, !UPT ;  /* 0x0000001213137292 */ /* 0x000fe2000f8e3cff */
[----:B------:R-:W-:Y:S01]  /*2330*/  LOP3.LUT R6, R6, UR5, RZ, 0x3c, !PT ;  /* 0x0000000506067c12 */ /* 0x000fe2000f8e3cff */
[----:B------:R-:W-:Y:S02]  /*2340*/  ULOP3.LUT UR9, UR9, 0xfefffff8, URZ, 0xc0, !UPT ;  /* 0xfefffff809097892 */ /* 0x000fe4000f8ec0ff */
[----:B------:R-:W-:Y:S01]  /*2350*/  ULOP3.LUT UR18, UR19, UR18, URZ, 0x3c, !UPT ;  /* 0x0000001213127292 */ /* 0x000fe2000f8e3cff */
[----:B------:R-:W-:Y:S01]  /*2360*/  SHF.L.U32 R8, R6, 0x1f, RZ ;  /* 0x0000001f06087819 */ /* 0x000fe200000006ff */
[----:B------:R-:W-:Y:S01]  /*2370*/  UMOV UR10, UR35 ;  /* 0x00000023000a7c82 */ /* 0x000fe20008000000 */
[----:B------:R-:W-:Y:S01]  /*2380*/  UMOV UR12, UR28 ;  /* 0x0000001c000c7c82 */ /* 0x000fe20008000000 */
[----:B------:R-:W-:Y:S01]  /*2390*/  UMOV UR13, UR14 ;  /* 0x0000000e000d7c82 */ /* 0x000fe20008000000 */
[----:B------:R-:W-:Y:S01]  /*23a0*/  ULOP3.LUT UR19, UR19, UR18, URZ, 0x3c, !UPT ;  /* 0x0000001213137292 */ /* 0x000fe2000f8e3cff */
[----:B------:R-:W-:Y:S11]  /*23b0*/  BRA.U UP0, `(.L_x_36) ;  /* 0x00000001000c7547 */ /* 0x000ff6000b800000 */
[----:B------:R-:W-:-:S13]  /*23c0*/  ELECT P0, URZ, PT ;  /* 0x0000000000ff782f */ /* 0x000fda0003800000 */
[----:B0-----:R-:W-:-:S04]  /*23d0*/  @P0 MOV R5, 0x8000 ;  /* 0x0000800000050802 */ /* 0x001fc80000000f00 */
[----:B------:R1:W-:Y:S03]  /*23e0*/  @P0 SYNCS.ARRIVE.TRANS64 RZ, [UR4+0x20], R5 ;  /* 0x00002005ffff09a7 */ /* 0x0003e60008000004 */
.L_x_36:
[----:B------:R2:W-:Y:S01]  /*23f0*/  UTMALDG.4D.2CTA [UR8], [UR18], desc[URZ] ;  /* 0x0000ff08120075b4 */ /* 0x0005e20008219000 */
[----:B------:R-:W3:Y:S01]  /*2400*/  SYNCS.PHASECHK.TRANS64.TRYWAIT P0, [UR16+0x40], R8 ;  /* 0x00004008ff0075a7 */ /* 0x000ee20008001110 */
[----:B------:R-:W-:-:S04]  /*2410*/  UIADD3 UR7, UPT, UPT, UR6, 0x1, URZ ;  /* 0x0000000106077890 */ /* 0x000fc8000fffe0ff */
[----:B------:R-:W-:-:S04]  /*2420*/  UISETP.NE.AND UP0, UPT, UR7, 0x4, UPT ;  /* 0x000000040700788c */ /* 0x000fc8000bf05270 */
[----:B------:R-:W-:-:S04]  /*2430*/  USEL UR5, UR7, URZ, UP0 ;  /* 0x000000ff07057287 */ /* 0x000fc80008000000 */
[----:B------:R-:W-:Y:S02]  /*2440*/  UIADD3 UR4, UPT, UPT, UR5, 0x2, URZ ;  /* 0x0000000205047890 */ /* 0x000fe4000fffe0ff */
[----:B------:R-:W-:-:S04]  /*2450*/  UISETP.NE.AND UP0, UPT, UR5, 0x3, UPT ;  /* 0x000000030500788c */ /* 0x000fc8000bf05270 */
[----:B------:R-:W-:-:S04]  /*2460*/  USEL UR4, UR4, 0x1, UP0 ;  /* 0x0000000104047887 */ /* 0x000fc80008000000 */
[----:B------:R-:W-:Y:S02]  /*2470*/  UISETP.NE.AND UP0, UPT, UR4, 0x4, UPT ;  /* 0x000000040400788c */ /* 0x000fe4000bf05270 */
[----:B--2---:R-:W-:Y:S02]  /*2480*/  UIADD3 UR8, UPT, UPT, UR4, 0x1, URZ ;  /* 0x0000000104087890 */ /* 0x004fe4000fffe0ff */
[----:B------:R-:W-:Y:S02]  /*2490*/  UIADD3 UR18, UP1, UPT, UR40, 0x1c0, URZ ;  /* 0x000001c028127890 */ /* 0x000fe4000ff3e0ff */
[----:B------:R-:W-:Y:S02]  /*24a0*/  USEL UR4, UR8, 0x1, UP0 ;  /* 0x0000000108047887 */ /* 0x000fe40008000000 */
[----:B------:R-:W-:Y:S02]  /*24b0*/  UISETP.EQ.XOR UP0, UPT, UR5, 0x3, !UP0 ;  /* 0x000000030500788c */ /* 0x000fe4000c702a70 */
[----:B------:R-:W-:-:S02]  /*24c0*/  UIADD3.X UR17, UPT, UPT, URZ, UR41, URZ, UP1, !UPT ;  /* 0x00000029ff117290 */ /* 0x000fc40008ffe4ff */
[----:B------:R-:W-:Y:S02]  /*24d0*/  UISETP.EQ.XOR UP0, UPT, UR4, 0x4, UP0 ;  /* 0x000000040400788c */ /* 0x000fe40008702a70 */
[----:B------:R-:W-:Y:S02]  /*24e0*/  UISETP.NE.AND UP1, UPT, UR4, 0x4, UPT ;  /* 0x000000040400788c */ /* 0x000fe4000bf25270 */
[----:B------:R-:W-:Y:S02]  /*24f0*/  UISETP.EQ.XOR UP0, UPT, UR7, 0x4, UP0 ;  /* 0x000000040700788c */ /* 0x000fe40008702a70 */
[----:B------:R-:W-:Y:S02]  /*2500*/  ULEA UR8, UR6, UR15, 0xe ;  /* 0x0000000f06087291 */ /* 0x000fe4000f8e70ff */
[----:B------:R-:W-:Y:S02]  /*2510*/  USEL UR5, UR4, URZ, UP1 ;  /* 0x000000ff04057287 */ /* 0x000fe40008800000 */
[----:B------:R-:W-:-:S02]  /*2520*/  USEL UR4, URZ, 0x1, !UP0 ;  /* 0x00000001ff047887 */ /* 0x000fc4000c000000 */
[----:B------:R-:W-:Y:S02]  /*2530*/  UIADD3 UR10, UPT, UPT, UR35, 0x80, URZ ;  /* 0x00000080230a7890 */ /* 0x000fe4000fffe0ff */
[----:B------:R-:W-:Y:S02]  /*2540*/  UIADD3 UR8, UPT, UPT, UR8, 0x20000, URZ ;  /* 0x0002000008087890 */ /* 0x000fe4000fffe0ff */
[----:B------:R-:W-:Y:S02]  /*2550*/  UIADD3 UR9, UPT, UPT, UR16, 0x20, URZ ;  /* 0x0000002010097890 */ /* 0x000fe4000fffe0ff */
[----:B------:R-:W-:Y:S01]  /*2560*/  UISETP.NE.AND UP0, UPT, UR42, URZ, UPT ;  /* 0x000000ff2a00728c */ /* 0x000fe2000bf05270 */
[----:B------:R-:W-:Y:S01]  /*2570*/  UMOV UR12, UR28 ;  /* 0x0000001c000c7c82 */ /* 0x000fe20008000000 */
[----:B---3--:R-:W-:Y:S09]  /*2580*/  @!P0 BRA `(.L_x_37) ;  /* 0x000000b800048947 */ /* 0x008ff20003800000 */
.L_x_154:
[----:B01----:R-:W-:Y:S01]  /*2590*/  IMAD.U32 R5, RZ, RZ, UR5 ;  /* 0x00000005ff057e24 */ /* 0x003fe2000f8e00ff */
[----:B------:R-:W-:Y:S01]  /*25a0*/  LOP3.LUT R6, R6, UR4, RZ, 0x3c, !PT ;  /* 0x0000000406067c12 */ /* 0x000fe2000f8e3cff */
[----:B------:R-:W-:Y:S01]  /*25b0*/  ULOP3.LUT UR9, UR9, 0xfefffff8, URZ, 0xc0, !UPT ;  /* 0xfefffff809097892 */ /* 0x000fe2000f8ec0ff */
[----:B------:R-:W-:Y:S02]  /*25c0*/  UMOV UR13, UR14 ;  /* 0x0000000e000d7c82 */ /* 0x000fe40008000000 */
[----:B------:R-:W-:Y:S01]  /*25d0*/  LEA R5, R5, R4, 0x3 ;  /* 0x0000000405057211 */ /* 0x000fe200078e18ff */
[----:B------:R-:W-:Y:S01]  /*25e0*/  IMAD.U32 R8, R6, -0x80000000, RZ ;  /* 0x8000000006087824 */ /* 0x000fe200078e00ff */
[----:B------:R-:W-:Y:S01]  /*25f0*/  UMOV UR4, UR18 ;  /* 0x0000001200047c82 */ /* 0x000fe20008000000 */
[----:B------:R-:W-:Y:S01]  /*2600*/  UMOV UR5, UR17 ;  /* 0x0000001100057c82 */ /* 0x000fe20008000000 */
[----:B------:R-:W-:Y:S05]  /*2610*/  BRA.U UP0, `(.L_x_38) ;  /* 0x00000001000c7547 */ /* 0x000fea000b800000 */
[----:B------:R-:W-:-:S13]  /*2620*/  ELECT P0, URZ, PT ;  /* 0x0000000000ff782f */ /* 0x000fda0003800000 */
[----:B------:R-:W-:-:S04]  /*2630*/  @P0 MOV R6, 0x8000 ;  /* 0x0000800000060802 */ /* 0x000fc80000000f00 */
[----:B------:R0:W-:Y:S03]  /*2640*/  @P0 SYNCS.ARRIVE.TRANS64 RZ, [UR16+0x20], R6 ;  /* 0x00002006ffff09a7 */ /* 0x0001e60008000010 */
.L_x_38:
[----:B------:R1:W-:Y:S01]  /*2650*/  UTMALDG.4D.2CTA [UR8], [UR4], desc[URZ] ;  /* 0x0000ff08040075b4 */ /* 0x0003e20008219000 */
[----:B------:R-:W2:Y:S02]  /*2660*/  SYNCS.PHASECHK.TRANS64.TRYWAIT P0, [R5+URZ+0x40], R8 ;  /* 0x00004008050075a7 */ /* 0x000ea400080011ff */
[----:B-12---:R-:W-:Y:S05]  /*2670*/  @!P0 BRA `(.L_x_39) ;  /* 0x000000b400e48947 */ /* 0x006fea0003800000 */
.L_x_156:
[----:B------:R-:W-:Y:S05]  /*2680*/  BRA.U UP0, `(.L_x_40) ;  /* 0x00000001000c7547 */ /* 0x000fea000b800000 */
[----:B------:R-:W-:-:S13]  /*2690*/  ELECT P0, URZ, PT ;  /* 0x0000000000ff782f */ /* 0x000fda0003800000 */
[----:B0-----:R-:W-:-:S04]  /*26a0*/  @P0 MOV R6, 0x8000 ;  /* 0x0000800000060802 */ /* 0x001fc80000000f00 */
[----:B------:R2:W-:Y:S03]  /*26b0*/  @P0 SYNCS.ARRIVE.TRANS64 RZ, [R5+URZ+0x20], R6 ;  /* 0x0000200605ff09a7 */ /* 0x0005e600080000ff */
.L_x_40:
[----:B------:R-:W3:Y:S02]  /*26c0*/  SYNCS.PHASECHK.TRANS64.TRYWAIT P0, [R4+URZ+0x18], RZ ;  /* 0x000018ff040075a7 */ /* 0x000ee400080011ff */
[----:B---3--:R-:W-:Y:S05]  /*26d0*/  @!P0 BRA `(.L_x_41) ;  /* 0x000000b400e48947 */ /* 0x008fea0003800000 */
.L_x_157:
[----:B------:R-:W-:Y:S05]  /*26e0*/  BRA.U UP0, `(.L_x_20) ;  /* 0x0000000100187547 */ /* 0x000fea000b800000 */
[----:B------:R-:W-:Y:S01]  /*26f0*/  ELECT P0, URZ, PT ;  /* 0x0000000000ff782f */ /* 0x000fe20003800000 */
[----:B------:R-:W-:-:S12]  /*2700*/  BSSY.RECONVERGENT B0, `(.L_x_20) ;  /* 0x0000004000007945 */ /* 0x000fd80003800200 */
[----:B------:R-:W-:Y:S05]  /*2710*/  @!P0 BRA `(.L_x_42) ;  /* 0x0000000000088947 */ /* 0x000fea0003800000 */
[----:B-12---:R-:W-:-:S04]  /*2720*/  HFMA2 R5, -RZ, RZ, 5.9604644775390625e-08, 0 ;  /* 0x00010000ff057431 */ /* 0x006fc800000001ff */
[----:B------:R4:W-:Y:S03]  /*2730*/  SYNCS.ARRIVE.TRANS64 RZ, [R4+URZ+0x8], R5 ;  /* 0x0000080504ff79a7 */ /* 0x0009e600080000ff */
.L_x_42:
[----:B------:R-:W-:Y:S05]  /*2740*/  BSYNC.RECONVERGENT B0 ;  /* 0x0000000000007941 */ /* 0x000fea0003800200 */
.L_x_20:
[----:B------:R-:W-:-:S13]  /*2750*/  ISETP.NE.AND P0, PT, R3, 0x8, PT ;  /* 0x000000080300780c */ /* 0x000fda0003f05270 */
[----:B------:R-:W-:Y:S05]  /*2760*/  @P0 BRA `(.L_x_43) ;  /* 0x00000044006c0947 */ /* 0x000fea0003800000 */
[----:B------:R-:W-:-:S08]  /*2770*/  NOP ;  /* 0x0000000000007918 */ /* 0x000fd00000000000 */
[----:B------:R-:W5:-:S00]  /*2780*/  USETMAXREG.DEALLOC.CTAPOOL 0x20 ;  /* 0x00000020000079c8 */ /* 0x000f4000080e0500 */
[----:B0-2--5:R-:W2:Y:S01]  /*2790*/  LDL R6, [R1+0x10] ;  /* 0x0000100001067983 */ /* 0x025ea20000100800 */
[----:B------:R-:W0:Y:S02]  /*27a0*/  LDCU UR6, c[0x0][0x500] ;  /* 0x0000a000ff0677ac */ /* 0x000e240008000800 */
[----:B0-----:R-:W-:Y:S02]  /*27b0*/  UIADD3 UR4, UPT, UPT, -UR6, URZ, URZ ;  /* 0x000000ff06047290 */ /* 0x001fe4000fffe1ff */
[----:B------:R-:W-:Y:S02]  /*27c0*/  UIADD3 UR7, UPT, UPT, UR6, -0x1, URZ ;  /* 0xffffffff06077890 */ /* 0x000fe4000fffe0ff */
[----:B------:R-:W-:Y:S02]  /*27d0*/  USHF.R.S32.HI UR4, URZ, 0x1f, UR4 ;  /* 0x0000001fff047899 */ /* 0x000fe40008011404 */
[----:B------:R-:W-:Y:S02]  /*27e0*/  USHF.R.S32.HI UR5, URZ, 0x1f, UR7 ;  /* 0x0000001fff057899 */ /* 0x000fe40008011407 */
[----:B------:R-:W-:-:S02]  /*27f0*/  ULEA.HI UR4, UR4, -UR6, URZ, 0x7 ;  /* 0x8000000604047291 */ /* 0x000fc4000f8f38ff */
[----:B------:R-:W-:Y:S02]  /*2800*/  UISETP.GT.AND UP0, UPT, UR6, URZ, UPT ;  /* 0x000000ff0600728c */ /* 0x000fe4000bf04270 */
[----:B------:R-:W-:Y:S02]  /*2810*/  ULEA.HI UR5, UR5, UR7, URZ, 0x7 ;  /* 0x0000000705057291 */ /* 0x000fe4000f8f38ff */
[----:B------:R-:W-:Y:S02]  /*2820*/  USHF.R.S32.HI UR4, URZ, 0x7, UR4 ;  /* 0x00000007ff047899 */ /* 0x000fe40008011404 */
[----:B------:R-:W-:Y:S02]  /*2830*/  ULEA.HI.SX32 UR64, UR5, 0x1, 0x19 ;  /* 0x0000000105407891 */ /* 0x000fe4000f8fcaff */
[----:B------:R-:W-:Y:S01]  /*2840*/  UIADD3 UR4, UPT, UPT, -UR4, URZ, URZ ;  /* 0x000000ff04047290 */ /* 0x000fe2000fffe1ff */
[----:B------:R-:W-:-:S06]  /*2850*/  UMOV UR7, 0x1 ;  /* 0x0000000100077882 */ /* 0x000fcc0000000000 */
[----:B------:R-:W-:Y:S02]  /*2860*/  @!UP0 UMOV UR64, UR4 ;  /* 0x0000000400408c82 */ /* 0x000fe40008000000 */
[----:B------:R-:W-:Y:S01]  /*2870*/  UISETP.GE.AND UP0, UPT, UR64, 0x2, UPT ;  /* 0x000000024000788c */ /* 0x000fe2000bf06270 */
[----:B-12-4-:R-:W-:-:S04]  /*2880*/  LEA.HI R5, R6, R6, RZ, 0x1 ;  /* 0x0000000606057211 */ /* 0x016fc800078f08ff */
[----:B------:R-:W-:-:S05]  /*2890*/  LOP3.LUT R5, R5, 0xfffffffe, RZ, 0xc0, !PT ;  /* 0xfffffffe05057812 */ /* 0x000fca00078ec0ff */
[----:B------:R-:W-:-:S05]  /*28a0*/  IMAD.IADD R5, R6, 0x1, -R5 ;  /* 0x0000000106057824 */ /* 0x000fca00078e0a05 */
[----:B------:R-:W-:-:S13]  /*28b0*/  R2UR UR8, R5 ;  /* 0x00000000050872ca */ /* 0x000fda00000e0000 */
[----:B------:R-:W-:Y:S01]  /*28c0*/  IMAD.U32 R6, RZ, RZ, UR8 ;  /* 0x00000008ff067e24 */ /* 0x000fe2000f8e00ff */
[----:B------:R-:W-:Y:S02]  /*28d0*/  ULOP3.LUT UR5, UR8, 0x1, URZ, 0x3c, !UPT ;  /* 0x0000000108057892 */ /* 0x000fe4000f8e3cff */
[----:B------:R-:W-:Y:S02]  /*28e0*/  USHF.L.U32 UR6, UR7, UR8, URZ ;  /* 0x0000000807067299 */ /* 0x000fe400080006ff */
[----:B------:R0:W-:Y:S01]  /*28f0*/  STL [R1], R6 ;  /* 0x0000000601007387 */ /* 0x0001e20000100800 */
[----:B------:R-:W-:-:S04]  /*2900*/  USHF.L.U32 UR5, UR7, UR5, URZ ;  /* 0x0000000507057299 */ /* 0x000fc800080006ff */
[----:B------:R-:W-:Y:S01]  /*2910*/  ULOP3.LUT UR77, UR5, UR6, URZ, 0xfc, !UPT ;  /* 0x00000006054d7292 */ /* 0x000fe2000f8efcff */
[----:B------:R-:W-:Y:S11]  /*2920*/  BRA.U !UP0, `(.L_x_44) ;  /* 0x0000002d081c7547 */ /* 0x000ff6000b800000 */
[----:B------:R-:W-:Y:S01]  /*2930*/  R2UR UR4, R6 ;  /* 0x00000000060472ca */ /* 0x000fe200000e0000 */
[----:B------:R-:W-:Y:S02]  /*2940*/  HFMA2 R26, -RZ, RZ, 0, 0 ;  /* 0x00000000ff1a7431 */ /* 0x000fe400000001ff */
[----:B0-----:R-:W-:Y:S01]  /*2950*/  IMAD.MOV.U32 R6, RZ, RZ, RZ ;  /* 0x000000ffff067224 */ /* 0x001fe200078e00ff */
[----:B------:R-:W-:-:S09]  /*2960*/  UPLOP3.LUT UP3, UPT, UPT, UPT, UPT, 0x40, 0x4 ;  /* 0x000000000004789c */ /* 0x000fd20003f6e870 */
[----:B------:R-:W-:-:S09]  /*2970*/  UISETP.NE.AND UP0, UPT, UR4, URZ, UPT ;  /* 0x000000ff0400728c */ /* 0x000fd2000bf05270 */
[----:B------:R-:W-:Y:S05]  /*2980*/  BRA.U UP0, `(.L_x_45) ;  /* 0x0000000500f87547 */ /* 0x000fea000b800000 */
[----:B------:R-:W2:Y:S01]  /*2990*/  LDL R7, [R1+0x4] ;  /* 0x0000040001077983 */ /* 0x000ea20000100800 */
[----:B------:R-:W-:Y:S01]  /*29a0*/  IMAD.MOV.U32 R5, RZ, RZ, -0x80000000 ;  /* 0x80000000ff057424 */ /* 0x000fe200078e00ff */
[----:B------:R-:W-:Y:S01]  /*29b0*/  UMOV UR39, 0x10202010 ;  /* 0x1020201000277882 */ /* 0x000fe20000000000 */
[----:B------:R-:W-:Y:S01]  /*29c0*/  UPLOP3.LUT UP2, UPT, UPT, UPT, UPT, 0x40, 0x4 ;  /* 0x000000000004789c */ /* 0x000fe20003f4e870 */
[----:B------:R-:W-:Y:S01]  /*29d0*/  IMAD.MOV.U32 R18, RZ, RZ, RZ ;  /* 0x000000ffff127224 */ /* 0x000fe200078e00ff */
[----:B------:R-:W0:Y:S01]  /*29e0*/  SYNCS.PHASECHK.TRANS64.TRYWAIT P0, [R4+URZ+0x70], R5 ;  /* 0x00007005040075a7 */ /* 0x000e2200080011ff */
[----:B------:R-:W-:Y:S01]  /*29f0*/  USEL UR39, UR39, 0x10200010, !UP6 ;  /* 0x1020001027277887 */ /* 0x000fe2000f000000 */
[----:B------:R-:W-:Y:S01]  /*2a00*/  CS2R R16, SRZ ;  /* 0x0000000000107805 */ /* 0x000fe2000001ff00 */
[----:B------:R-:W-:Y:S01]  /*2a10*/  UPLOP3.LUT UP1, UPT, UPT, UPT, UPT, 0x80, 0x8 ;  /* 0x000000000008789c */ /* 0x000fe20003f2f070 */
[----:B------:R-:W-:Y:S01]  /*2a20*/  MOV R12, RZ ;  /* 0x000000ff000c7202 */ /* 0x000fe20000000f00 */
[----:B------:R-:W-:Y:S01]  /*2a30*/  UMOV UR5, URZ ;  /* 0x000000ff00057c82 */ /* 0x000fe20008000000 */
[----:B------:R-:W-:Y:S01]  /*2a40*/  UMOV UR6, URZ ;  /* 0x000000ff00067c82 */ /* 0x000fe20008000000 */
[----:B------:R-:W-:Y:S01]  /*2a50*/  ULOP3.LUT UR63, UR77, 0xffff, URZ, 0xc0, !UPT ;  /* 0x0000ffff4d3f7892 */ /* 0x000fe2000f8ec0ff */
[----:B------:R-:W-:Y:S01]  /*2a60*/  IMAD.MOV.U32 R11, RZ, RZ, RZ ;  /* 0x000000ffff0b7224 */ /* 0x000fe200078e00ff */
[----:B------:R-:W-:Y:S01]  /*2a70*/  UMOV UR54, URZ ;  /* 0x000000ff00367c82 */ /* 0x000fe20008000000 */
[----:B--2---:R-:W-:-:S13]  /*2a80*/  R2UR UR4, R7 ;  /* 0x00000000070472ca */ /* 0x004fda00000e0000 */
[----:B------:R-:W-:-:S04]  /*2a90*/  UISETP.NE.AND UP0, UPT, UR4, URZ, UPT ;  /* 0x000000ff0400728c */ /* 0x000fc8000bf05270 */
[----:B------:R-:W-:-:S04]  /*2aa0*/  USEL UR38, URZ, 0x4000, UP0 ;  /* 0x00004000ff267887 */ /* 0x000fc80008000000 */
[----:B------:R-:W-:-:S03]  /*2ab0*/  UIADD3 UR39, UPT, UPT, UR38, UR39, URZ ;  /* 0x0000002726277290 */ /* 0x000fc6000fffe0ff */
[----:B------:R-:W-:-:S04]  /*2ac0*/  UMOV UR38, URZ ;  /* 0x000000ff00267c82 */ /* 0x000fc80008000000 */
[----:B------:R-:W-:Y:S01]  /*2ad0*/  UMOV UR55, UR39 ;  /* 0x0000002700377c82 */ /* 0x000fe20008000000 */
[----:B0-----:R-:W-:Y:S05]  /*2ae0*/  @!P0 BRA `(.L_x_46) ;  /* 0x000000b000f48947 */ /* 0x001fea0003800000 */
.L_x_159:
[----:B------:R-:W-:Y:S01]  /*2af0*/  IMAD.MOV.U32 R10, RZ, RZ, RZ ;  /* 0x000000ffff0a7224 */ /* 0x000fe200078e00ff */
[----:B------:R-:W-:Y:S02]  /*2b00*/  CS2R R8, SRZ ;  /* 0x0000000000087805 */ /* 0x000fe4000001ff00 */
[----:B0-----:R-:W-:Y:S01]  /*2b10*/  CS2R R6, SRZ ;  /* 0x0000000000067805 */ /* 0x001fe2000001ff00 */
[----:B------:R-:W-:Y:S01]  /*2b20*/  IMAD.MOV.U32 R5, RZ, RZ, RZ ;  /* 0x000000ffff057224 */ /* 0x000fe200078e00ff */
[----:B------:R-:W-:Y:S01]  /*2b30*/  UMOV UR52, URZ ;  /* 0x000000ff00347c82 */ /* 0x000fe20008000000 */
[----:B------:R-:W-:Y:S01]  /*2b40*/  UMOV UR53, UR39 ;  /* 0x0000002700357c82 */ /* 0x000fe20008000000 */
        /* <DEDUP_REMOVED lines=10> */
.L_x_49:
[----:B0-----:R-:W-:Y:S01]  /*2bf0*/  IMAD R13, R17, 0x8, R4 ;  /* 0x00000008110d7824 */ /* 0x001fe200078e0204 */
[----:B------:R-:W-:Y:S01]  /*2c00*/  SHF.L.U32 R21, R16, 0x1f, RZ ;  /* 0x0000001f10157819 */ /* 0x000fe200000006ff */
[----:B------:R-:W-:Y:S01]  /*2c10*/  IMAD.U32 R14, R18, -0x80000000, RZ ;  /* 0x80000000120e7824 */ /* 0x000fe200078e00ff */
[----:B------:R-:W-:Y:S02]  /*2c20*/  R2UR UR4, R4 ;  /* 0x00000000040472ca */ /* 0x000fe400000e0000 */
[----:B------:R-:W0:Y:S11]  /*2c30*/  SYNCS.PHASECHK.TRANS64.TRYWAIT P0, [R13+URZ], R21 ;  /* 0x000000150d0075a7 */ /* 0x000e3600080011ff */
[----:B------:R-:W-:Y:S01]  /*2c40*/  ULEA UR4, UR5, UR4, 0x3 ;  /* 0x0000000405047291 */ /* 0x000fe2000f8e18ff */
[----:B0-2---:R-:W-:Y:S11]  /*2c50*/  @!P0 BRA `(.L_x_47) ;  /* 0x000000b000b48947 */ /* 0x005ff60003800000 */
.L_x_161:
[----:B------:R-:W1:Y:S01]  /*2c60*/  SYNCS.PHASECHK.TRANS64.TRYWAIT P1, [UR4+0x20], R14 ;  /* 0x0000200eff0075a7 */ /* 0x000e620008021104 */
[----:B------:R-:W-:Y:S01]  /*2c70*/  VIADD R17, R17, 0x1 ;  /* 0x0000000111117836 */ /* 0x000fe20000000000 */
[----:B------:R-:W-:Y:S04]  /*2c80*/  UPLOP3.LUT UP4, UPT, UPT, UPT, UP1, 0x80, 0x8 ;  /* 0x000000000008789c */ /* 0x000fe80003f8f010 */
[C---:B------:R-:W-:Y:S04]  /*2c90*/  ISETP.NE.AND P0, PT, R17.reuse, 0x2, PT ;  /* 0x000000021100780c */ /* 0x040fe80003f05270 */
[----:B0-----:R-:W-:Y:S02]  /*2ca0*/  SEL R13, RZ, 0x1, P0 ;  /* 0x00000001ff0d7807 */ /* 0x001fe40000000000 */
[----:B------:R-:W-:Y:S02]  /*2cb0*/  SEL R17, R17, RZ, P0 ;  /* 0x000000ff11117207 */ /* 0x000fe40000000000 */
[----:B------:R-:W-:Y:S01]  /*2cc0*/  LOP3.LUT R16, R16, R13, RZ, 0x3c, !PT ;  /* 0x0000000d10107212 */ /* 0x000fe200078e3cff */
[----:B-1----:R-:W-:Y:S06]  /*2cd0*/  @!P1 BRA `(.L_x_48) ;  /* 0x000000b000ac9947 */ /* 0x002fec0003800000 */
.L_x_163:
[----:B------:R-:W-:Y:S01]  /*2ce0*/  ULEA UR8, UR5, UR72, 0xa ;  /* 0x0000004805087291 */ /* 0x000fe2000f8e50ff */
[----:B------:R-:W-:Y:S01]  /*2cf0*/  R2UR UR62, R12 ;  /* 0x000000000c3e72ca */ /* 0x000fe200000e0000 */
[----:B------:R-:W-:Y:S01]  /*2d00*/  UIADD3 UR6, UPT, UPT, UR6, UR71, URZ ;  /* 0x0000004706067290 */ /* 0x000fe2000fffe0ff */
[----:B------:R-:W-:Y:S01]  /*2d10*/  R2UR UR61, R11 ;  /* 0x000000000b3d72ca */ /* 0x000fe200000e0000 */
[----:B------:R-:W-:Y:S01]  /*2d20*/  UIADD3 UR36, UPT, UPT, UR8, 0x2, URZ ;  /* 0x0000000208247890 */ /* 0x000fe2000fffe0ff */
        /* <DEDUP_REMOVED lines=11> */
[----:B------:R-:W-:Y:S02]  /*2de0*/  UIADD3 UR24, UPT, UPT, UR8, 0x200, URZ ;  /* 0x0000020008187890 */ /* 0x000fe4000fffe0ff */
        /* <DEDUP_REMOVED lines=9> */
[----:B------:R-:W-:Y:S02]  /*2e80*/  UPLOP3.LUT UP1, UPT, UPT, UPT, UPT, 0x40, 0x4 ;  /* 0x000000000004789c */ /* 0x000fe40003f2e870 */
[----:B------:R-:W-:Y:S01]  /*2e90*/  UISETP.NE.AND UP0, UPT, UR5, 0x4, UPT ;  /* 0x000000040500788c */ /* 0x000fe2000bf05270 */
[----:B------:R-:W-:Y:S01]  /*2ea0*/  UMOV UR9, 0x40004040 ;  /* 0x4000404000097882 */ /* 0x000fe20000000000 */
[----:B------:R-:W-:Y:S02]  /*2eb0*/  UMOV UR7, 0x40004040 ;  /* 0x4000404000077882 */ /* 0x000fe40000000000 */
[----:B------:R-:W-:Y:S01]  /*2ec0*/  USEL UR4, URZ, 0x1, UP0 ;  /* 0x00000001ff047887 */ /* 0x000fe20008000000 */
[----:B------:R1:W-:Y:S01]  /*2ed0*/  UTCHMMA.2CTA gdesc[UR6], gdesc[UR8], tmem[UR62], tmem[UR38], idesc[UR39], UP2 ;  /* 0x00ff2608060075ea */ /* 0x0003e2000920003e */
[----:B------:R-:W-:Y:S02]  /*2ee0*/  USEL UR5, UR5, URZ, UP0 ;  /* 0x000000ff05057287 */ /* 0x000fe40008000000 */
[----:B------:R-:W-:Y:S01]  /*2ef0*/  UPLOP3.LUT UP2, UPT, UPT, UPT, UPT, 0x80, 0x8 ;  /* 0x000000000008789c */ /* 0x000fe20003f4f070 */
[----:B------:R-:W-:Y:S01]  /*2f00*/  UMOV UR37, 0x40004040 ;  /* 0x4000404000257882 */ /* 0x000fe20000000000 */
[----:B------:R-:W-:Y:S01]  /*2f10*/  UMOV UR35, 0x40004040 ;  /* 0x4000404000237882 */ /* 0x000fe20000000000 */
[----:B------:R-:W-:Y:S01]  /*2f20*/  UMOV UR33, 0x40004040 ;  /* 0x4000404000217882 */ /* 0x000fe20000000000 */
[----:B------:R2:W-:Y:S01]  /*2f30*/  UTCHMMA.2CTA gdesc[UR34], gdesc[UR36], tmem[UR61], tmem[UR54], idesc[UR55], UPT ;  /* 0x00ff3624220075ea */ /* 0x0005e2000ba0003d */
        /* <DEDUP_REMOVED lines=14> */
[----:B------:R-:W-:Y:S01]  /*3020*/  UMOV UR11, 0x40004040 ;  /* 0x40004040000b7882 */ /* 0x000fe20000000000 */
[----:B------:R2:W-:Y:S01]  /*3030*/  UTCHMMA.2CTA gdesc[UR14], gdesc[UR16], tmem[UR56], tmem[UR44], idesc[UR45], UPT ;  /* 0x00ff2c100e0075ea */ /* 0x0005e2000ba00038 */
[----:B------:R2:W-:Y:S01]  /*3040*/  UTCHMMA.2CTA gdesc[UR10], gdesc[UR12], tmem[UR41], tmem[UR42], idesc[UR43], UPT ;  /* 0x00ff2a0c0a0075ea */ /* 0x0005e2000ba00029 */
[----:B------:R-:W-:Y:S01]  /*3050*/  LOP3.LUT R18, R18, UR4, RZ, 0x3c, !PT ;  /* 0x0000000412127c12 */ /* 0x000fe2000f8e3cff */
[----:B------:R2:W-:Y:S01]  /*3060*/  UTCBAR.2CTA.MULTICAST [UR40], URZ, UR63 ;  /* 0x000000ff280073e9 */ /* 0x0005e2000820083f */
[----:B-1----:R-:W-:Y:S01]  /*3070*/  UMOV UR6, 0x800 ;  /* 0x0000080000067882 */ /* 0x002fe20000000000 */
[----:B------:R-:W-:Y:S05]  /*3080*/  BRA.U UP4, `(.L_x_49) ;  /* 0xfffffff904d87547 */ /* 0x000fea000b83ffff */
[----:B------:R1:W4:Y:S01]  /*3090*/  LDL R19, [R1+0x10] ;  /* 0x0000100001137983 */ /* 0x0003220000100800 */
[----:B------:R-:W4:Y:S01]  /*30a0*/  S2UR UR4, SR_CgaCtaId ;  /* 0x00000000000479c3 */ /* 0x000f220000008800 */
[----:B------:R-:W-:Y:S01]  /*30b0*/  ELECT P0, URZ, PT ;  /* 0x0000000000ff782f */ /* 0x000fe20003800000 */
[----:B------:R-:W-:Y:S01]  /*30c0*/  IMAD.MOV.U32 R26, RZ, RZ, 0x2 ;  /* 0x00000002ff1a7424 */ /* 0x000fe200078e00ff */
[----:B------:R-:W-:Y:S01]  /*30d0*/  UMOV UR5, 0x3 ;  /* 0x0000000300057882 */ /* 0x000fe20000000000 */
[----:B------:R-:W-:-:S10]  /*30e0*/  IMAD.MOV.U32 R6, RZ, RZ, 0x1 ;  /* 0x00000001ff067424 */ /* 0x000fd400078e00ff */
[----:B---3--:R-:W-:Y:S01]  /*30f0*/  @P0 MOV R4, 0x400 ;  /* 0x0000040000040802 */ /* 0x008fe20000000f00 */
[----:B----4-:R-:W-:-:S05]  /*3100*/  @P0 IMAD.U32 R19, RZ, RZ, UR4 ;  /* 0x00000004ff130e24 */ /* 0x010fca000f8e00ff */
[----:B------:R-:W-:Y:S01]  /*3110*/  @P0 LEA R4, R19, R4, 0x18 ;  /* 0x0000000413040211 */ /* 0x000fe200078ec0ff */
[----:B------:R1:W-:Y:S04]  /*3120*/  @P0 STL [R1+0x10], R19 ;  /* 0x0000101301000387 */ /* 0x0003e80000100800 */
[----:B------:R-:W-:-:S05]  /*3130*/  @P0 VIADD R4, R4, 0x60 ;  /* 0x0000006004040836 */ /* 0x000fca0000000000 */
[----:B------:R-:W-:-:S13]  /*3140*/  @P0 R2UR.BROADCAST UR4, R4 ;  /* 0x00000000040402ca */ /* 0x000fda00008e0000 */
[----:B------:R1:W-:Y:S01]  /*3150*/  UTCBAR.2CTA.MULTICAST [UR4], URZ, UR5 ;  /* 0x000000ff040073e9 */ /* 0x0003e20008200805 */
[----:B------:R-:W-:Y:S01]  /*3160*/  NOP ;  /* 0x0000000000007918 */ /* 0x000fe20000000000 */
.L_x_45:
[----:B------:R-:W-:Y:S01]  /*3170*/  UISETP.NE.AND UP0, UPT, UR64, 0x2, UPT ;  /* 0x000000024000788c */ /* 0x000fe2000bf05270 */
[----:B------:R-:W-:Y:S01]  /*3180*/  IMAD.MOV.U32 R24, RZ, RZ, RZ ;  /* 0x000000ffff187224 */ /* 0x000fe200078e00ff */
[----:B------:R-:W-:Y:S01]  /*3190*/  MOV R22, RZ ;  /* 0x000000ff00167202 */ /* 0x000fe20000000f00 */
[----:B------:R-:W-:Y:S01]  /*31a0*/  IMAD.MOV.U32 R23, RZ, RZ, 0x1 ;  /* 0x00000001ff177424 */ /* 0x000fe200078e00ff */
[----:B------:R-:W-:Y:S01]  /*31b0*/  MOV R21, 0x1 ;  /* 0x0000000100157802 */ /* 0x000fe20000000f00 */
[----:B------:R-:W-:-:S04]  /*31c0*/  UMOV UR75, URZ ;  /* 0x000000ff004b7c82 */ /* 0x000fc80008000000 */
[----:B------:R-:W-:Y:S05]  /*31d0*/  BRA.U !UP0, `(.L_x_50) ;  /* 0x0000000d08bc7547 */ /* 0x000fea000b800000 */
[----:B------:R-:W4:Y:S04]  /*31e0*/  LDL R8, [R1+0x4] ;  /* 0x0000040001087983 */ /* 0x000f280000100800 */
[----:B------:R-:W5:Y:S04]  /*31f0*/  LDL R7, [R1+0xc] ;  /* 0x00000c0001077983 */ /* 0x000f680000100800 */
[----:B--2---:R-:W2:Y:S04]  /*3200*/  LDL R5, [R1+0x8] ;  /* 0x0000080001057983 */ /* 0x004ea80000100800 */
[----:B---3--:R-:W3:Y:S01]  /*3210*/  LDL R4, [R1] ;  /* 0x0000000001047983 */ /* 0x008ee20000100800 */
[----:B------:R-:W-:Y:S01]  /*3220*/  UMOV UR39, 0x10202010 ;  /* 0x1020201000277882 */ /* 0x000fe20000000000 */
[----:B------:R-:W-:Y:S01]  /*3230*/  UMOV UR40, 0x10212010 ;  /* 0x1021201000287882 */ /* 0x000fe20000000000 */
[----:B------:R-:W-:Y:S01]  /*3240*/  USEL UR39, UR39, 0x10200010, !UP6 ;  /* 0x1020001027277887 */ /* 0x000fe2000f000000 */
[----:B------:R-:W-:Y:S01]  /*3250*/  IMAD.MOV.U32 R22, RZ, RZ, RZ ;  /* 0x000000ffff167224 */ /* 0x000fe200078e00ff */
[----:B------:R-:W-:Y:S01]  /*3260*/  UISETP.LT.AND UP0, UPT, UR64, 0x3, UPT ;  /* 0x000000034000788c */ /* 0x000fe2000bf01270 */
[----:B------:R-:W-:Y:S01]  /*3270*/  IMAD.MOV.U32 R21, RZ, RZ, 0x1 ;  /* 0x00000001ff157424 */ /* 0x000fe200078e00ff */
[----:B------:R-:W-:Y:S01]  /*3280*/  UMOV UR75, URZ ;  /* 0x000000ff004b7c82 */ /* 0x000fe20008000000 */
[----:B------:R-:W-:Y:S01]  /*3290*/  IMAD.MOV.U32 R24, RZ, RZ, RZ ;  /* 0x000000ffff187224 */ /* 0x000fe200078e00ff */
[----:B------:R-:W-:Y:S01]  /*32a0*/  UMOV UR74, 0x1 ;  /* 0x00000001004a7882 */ /* 0x000fe20000000000 */
[----:B------:R-:W-:Y:S01]  /*32b0*/  IMAD.MOV.U32 R23, RZ, RZ, 0x1 ;  /* 0x00000001ff177424 */ /* 0x000fe200078e00ff */
[----:B------:R-:W-:-:S02]  /*32c0*/  ULOP3.LUT UR70, UR77, 0xffff, URZ, 0xc0, !UPT ;  /* 0x0000ffff4d467892 */ /* 0x000fc4000f8ec0ff */
[----:B------:R-:W-:Y:S01]  /*32d0*/  ULOP3.LUT UR37, UR77, 0xffff, URZ, 0xc0, !UPT ;  /* 0x0000ffff4d257892 */ /* 0x000fe2000f8ec0ff */
[----:B------:R-:W-:Y:S01]  /*32e0*/  UMOV UR68, URZ ;  /* 0x000000ff00447c82 */ /* 0x000fe20008000000 */
        /* <DEDUP_REMOVED lines=12> */
[----:B----4-:R-:W-:-:S02]  /*33b0*/  R2UR UR7, R8 ;  /* 0x00000000080772ca */ /* 0x010fc400000e0000 */
[----:B-----5:R-:W-:Y:S02]  /*33c0*/  R2UR UR6, R7 ;  /* 0x00000000070672ca */ /* 0x020fe400000e0000 */
[----:B-12---:R-:W-:Y:S02]  /*33d0*/  R2UR UR5, R5 ;  /* 0x00000000050572ca */ /* 0x006fe400000e0000 */
[----:B---3--:R-:W-:-:S07]  /*33e0*/  R2UR UR4, R4 ;  /* 0x00000000040472ca */ /* 0x008fce00000e0000 */
[----:B------:R-:W-:Y:S02]  /*33f0*/  UISETP.NE.AND UP5, UPT, UR7, URZ, UPT ;  /* 0x000000ff0700728c */ /* 0x000fe4000bfa5270 */
[----:B------:R-:W-:Y:S02]  /*3400*/  UISETP.NE.AND UP2, UPT, UR6, URZ, UPT ;  /* 0x000000ff0600728c */ /* 0x000fe4000bf45270 */
[----:B------:R-:W-:Y:S02]  /*3410*/  USEL UR38, URZ, 0x4000, UP5 ;  /* 0x00004000ff267887 */ /* 0x000fe4000a800000 */
[----:B------:R-:W-:Y:S02]  /*3420*/  UISETP.NE.AND UP1, UPT, UR5, URZ, UPT ;  /* 0x000000ff0500728c */ /* 0x000fe4000bf25270 */
[----:B------:R-:W-:Y:S02]  /*3430*/  USEL UR41, URZ, 0x4000, UP2 ;  /* 0x00004000ff297887 */ /* 0x000fe40009000000 */
[----:B------:R-:W-:-:S02]  /*3440*/  USEL UR40, UR40, 0x10210010, !UP1 ;  /* 0x1021001028287887 */ /* 0x000fc4000c800000 */
[----:B------:R-:W-:Y:S02]  /*3450*/  UIADD3 UR39, UPT, UPT, UR38, UR39, URZ ;  /* 0x0000002726277290 */ /* 0x000fe4000fffe0ff */
[----:B------:R-:W-:Y:S02]  /*3460*/  UIADD3 UR41, UPT, UPT, UR41, UR40, URZ ;  /* 0x0000002829297290 */ /* 0x000fe4000fffe0ff */
[----:B------:R-:W-:Y:S02]  /*3470*/  UISETP.NE.AND UP4, UPT, UR4, URZ, UPT ;  /* 0x000000ff0400728c */ /* 0x000fe4000bf85270 */
[----:B------:R-:W-:Y:S01]  /*3480*/  USEL UR4, UR64, 0x3, !UP0 ;  /* 0x0000000340047887 */ /* 0x000fe2000c000000 */
[----:B------:R-:W-:Y:S01]  /*3490*/  UMOV UR38, URZ ;  /* 0x000000ff00267c82 */ /* 0x000fe20008000000 */
[----:B------:R-:W-:Y:S02]  /*34a0*/  UMOV UR69, UR39 ;  /* 0x0000002700457c82 */ /* 0x000fe40008000000 */
[----:B------:R-:W-:Y:S01]  /*34b0*/  UIADD3 UR76, UPT, UPT, UR4, -0x2, URZ ;  /* 0xfffffffe044c7890 */ /* 0x000fe2000fffe0ff */
[----:B------:R-:W-:Y:S01]  /*34c0*/  UMOV UR67, UR39 ;  /* 0x0000002700437c82 */ /* 0x000fe20008000000 */
[----:B------:R-:W-:Y:S01]  /*34d0*/  UMOV UR64, URZ ;  /* 0x000000ff00407c82 */ /* 0x000fe20008000000 */
[----:B------:R-:W-:Y:S01]  /*34e0*/  UMOV UR65, UR39 ;  /* 0x0000002700417c82 */ /* 0x000fe20008000000 */
[----:B------:R-:W-:Y:S01]  /*34f0*/  UMOV UR63, UR39 ;  /* 0x00000027003f7c82 */ /* 0x000fe20008000000 */
[----:B------:R-:W-:Y:S01]  /*3500*/  UMOV UR61, UR39 ;  /* 0x00000027003d7c82 */ /* 0x000fe20008000000 */
[----:B------:R-:W-:Y:S01]  /*3510*/  UMOV UR59, UR39 ;  /* 0x00000027003b7c82 */ /* 0x000fe20008000000 */
[----:B------:R-:W-:Y:S01]  /*3520*/  UMOV UR57, UR39 ;  /* 0x0000002700397c82 */ /* 0x000fe20008000000 */
[----:B------:R-:W-:Y:S01]  /*3530*/  UMOV UR40, URZ ;  /* 0x000000ff00287c82 */ /* 0x000fe20008000000 */
[----:B------:R-:W-:Y:S01]  /*3540*/  UMOV UR55, UR41 ;  /* 0x0000002900377c82 */ /* 0x000fe20008000000 */
[----:B------:R-:W-:Y:S01]  /*3550*/  UMOV UR53, UR41 ;  /* 0x0000002900357c82 */ /* 0x000fe20008000000 */
[----:B------:R-:W-:Y:S01]  /*3560*/  UMOV UR51, UR41 ;  /* 0x0000002900337c82 */ /* 0x000fe20008000000 */
[----:B------:R-:W-:Y:S01]  /*3570*/  UMOV UR49, UR41 ;  /* 0x0000002900317c82 */ /* 0x000fe20008000000 */
[----:B------:R-:W-:Y:S01]  /*3580*/  UMOV UR47, UR41 ;  /* 0x00000029002f7c82 */ /* 0x000fe20008000000 */
[----:B------:R-:W-:Y:S01]  /*3590*/  UMOV UR45, UR41 ;  /* 0x00000029002d7c82 */ /* 0x000fe20008000000 */
[----:B------:R-:W-:-:S05]  /*35a0*/  UMOV UR43, UR41 ;  /* 0x00000029002b7c82 */ /* 0x000fca0008000000 */
.L_x_59:
[----:B------:R-:W-:Y:S05]  /*35b0*/  BRA.U UP4, `(.L_x_51) ;  /* 0x0000000904b47547 */ /* 0x000fea000b800000 */
[----:B------:R-:W1:Y:S01]  /*35c0*/  S2R R5, SR_CgaCtaId ;  /* 0x0000000000057919 */ /* 0x000e620000008800 */
[----:B------:R-:W-:Y:S01]  /*35d0*/  MOV R4, 0x400 ;  /* 0x0000040000047802 */ /* 0x000fe20000000f00 */
[----:B------:R-:W-:Y:S01]  /*35e0*/  IMAD.U32 R9, R23, -0x80000000, RZ ;  /* 0x8000000017097824 */ /* 0x000fe200078e00ff */
[----:B------:R-:W-:Y:S02]  /*35f0*/  R2UR UR34, R6 ;  /* 0x00000000062272ca */ /* 0x000fe400000e0000 */
[----:B-1----:R-:W-:-:S05]  /*3600*/  LEA R5, R5, R4, 0x18 ;  /* 0x0000000405057211 */ /* 0x002fca00078ec0ff */
[----:B------:R-:W-:-:S04]  /*3610*/  IMAD R4, R6, 0x8, R5 ;  /* 0x0000000806047824 */ /* 0x000fc800078e0205 */
[----:B------:R-:W1:Y:S02]  /*3620*/  SYNCS.PHASECHK.TRANS64.TRYWAIT P0, [R4+URZ+0x70], R9 ;  /* 0x00007009040075a7 */ /* 0x000e6400080011ff */
[----:B-1----:R-:W-:Y:S05]  /*3630*/  @!P0 BRA `(.L_x_52) ;  /* 0x000000a800708947 */ /* 0x002fea0003800000 */
.L_x_165:
[----:B------:R-:W-:Y:S01]  /*3640*/  IADD3 R6, PT, PT, R6, 0x1, RZ ;  /* 0x0000000106067810 */ /* 0x000fe20007ffe0ff */
[----:B------:R-:W-:Y:S01]  /*3650*/  UPLOP3.LUT UP2, UPT, UPT, UPT, UPT, 0x40, 0x4 ;  /* 0x000000000004789c */ /* 0x000fe20003f4e870 */
[----:B------:R-:W-:Y:S01]  /*3660*/  UMOV UR8, URZ ;  /* 0x000000ff00087c82 */ /* 0x000fe20008000000 */
[----:B------:R-:W-:Y:S02]  /*3670*/  USHF.L.U32 UR34, UR34, 0x7, URZ ;  /* 0x0000000722227899 */ /* 0x000fe400080006ff */
[----:B------:R-:W-:-:S11]  /*3680*/  UPLOP3.LUT UP1, UPT, UPT, UPT, UPT, 0x80, 0x8 ;  /* 0x000000000008789c */ /* 0x000fd60003f2f070 */
.L_x_54:
[C---:B--2---:R-:W-:Y:S01]  /*3690*/  R2UR UR5, R26.reuse ;  /* 0x000000001a0572ca */ /* 0x044fe200000e0000 */
[----:B------:R-:W-:Y:S01]  /*36a0*/  IMAD R26, R26, 0x8, R5 ;  /* 0x000000081a1a7824 */ /* 0x000fe200078e0205 */
[----:B-1----:R-:W-:Y:S04]  /*36b0*/  SHF.L.U32 R9, R24, 0x1f, RZ ;  /* 0x0000001f18097819 */ /* 0x002fe800000006ff */
[----:B------:R-:W1:Y:S07]  /*36c0*/  SYNCS.PHASECHK.TRANS64.TRYWAIT P0, [R26+URZ+0x20], R9 ;  /* 0x000020091a0075a7 */ /* 0x000e6e00080011ff */
[----:B------:R-:W-:Y:S02]  /*36d0*/  UIADD3 UR4, UPT, UPT, UR5, 0x1, URZ ;  /* 0x0000000105047890 */ /* 0x000fe4000fffe0ff */
[----:B------:R-:W-:Y:S02]  /*36e0*/  ULEA UR5, UR5, UR72, 0xa ;  /* 0x0000004805057291 */ /* 0x000fe4000f8e50ff */
[----:B------:R-:W-:Y:S04]  /*36f0*/  UISETP.NE.AND UP0, UPT, UR4, 0x4, UPT ;  /* 0x000000040400788c */ /* 0x000fe8000bf05270 */
[----:B------:R-:W-:Y:S02]  /*3700*/  USEL UR35, UR4, URZ, UP0 ;  /* 0x000000ff04237287 */ /* 0x000fe40008000000 */
[----:B------:R-:W-:Y:S02]  /*3710*/  USEL UR36, URZ, 0x1, UP0 ;  /* 0x00000001ff247887 */ /* 0x000fe40008000000 */
[----:B------:R-:W-:Y:S01]  /*3720*/  UIADD3 UR4, UPT, UPT, UR8, UR71, URZ ;  /* 0x0000004708047290 */ /* 0x000fe2000fffe0ff */
[----:B-1----:R-:W-:Y:S11]  /*3730*/  @!P0 BRA `(.L_x_53) ;  /* 0x000000a800488947 */ /* 0x002ff60003800000 */
.L_x_167:
[----:B------:R-:W-:Y:S02]  /*3740*/  ELECT P0, URZ, PT ;  /* 0x0000000000ff782f */ /* 0x000fe40003800000 */
[----:B------:R-:W-:Y:S01]  /*3750*/  LOP3.LUT R24, R24, UR36, RZ, 0x3c, !PT ;  /* 0x0000002418187c12 */ /* 0x000fe2000f8e3cff */
[----:B------:R-:W-:Y:S02]  /*3760*/  UIADD3 UR32, UPT, UPT, UR4, 0x2, URZ ;  /* 0x0000000204207890 */ /* 0x000fe4000fffe0ff */
[----:B------:R-:W-:Y:S02]  /*3770*/  UIADD3 UR20, UPT, UPT, UR5, 0x2, URZ ;  /* 0x0000000205147890 */ /* 0x000fe4000fffe0ff */
[----:B------:R-:W-:Y:S02]  /*3780*/  UIADD3 UR30, UPT, UPT, UR4, 0x4, URZ ;  /* 0x00000004041e7890 */ /* 0x000fe4000fffe0ff */
[----:B------:R-:W-:Y:S02]  /*3790*/  UIADD3 UR18, UPT, UPT, UR5, 0x4, URZ ;  /* 0x0000000405127890 */ /* 0x000fe4000fffe0ff */
[----:B------:R-:W-:Y:S02]  /*37a0*/  UIADD3 UR28, UPT, UPT, UR4, 0x6, URZ ;  /* 0x00000006041c7890 */ /* 0x000fe4000fffe0ff */
[----:B------:R-:W-:Y:S01]  /*37b0*/  UIADD3 UR16, UPT, UPT, UR5, 0x6, URZ ;  /* 0x0000000605107890 */ /* 0x000fe2000fffe0ff */
[----:B-1----:R-:W-:Y:S01]  /*37c0*/  @P0 VIADD R26, R26, 0x40 ;  /* 0x000000401a1a0836 */ /* 0x002fe20000000000 */
[----:B------:R-:W-:Y:S02]  /*37d0*/  UIADD3 UR26, UPT, UPT, UR4, 0x400, URZ ;  /* 0x00000400041a7890 */ /* 0x000fe4000fffe0ff */
[----:B------:R-:W-:Y:S02]  /*37e0*/  UIADD3 UR14, UPT, UPT, UR5, 0x200, URZ ;  /* 0x00000200050e7890 */ /* 0x000fe4000fffe0ff */
[----:B------:R-:W-:Y:S02]  /*37f0*/  UIADD3 UR24, UPT, UPT, UR4, 0x402, URZ ;  /* 0x0000040204187890 */ /* 0x000fe4000fffe0ff */
[----:B------:R-:W-:Y:S02]  /*3800*/  UIADD3 UR12, UPT, UPT, UR5, 0x202, URZ ;  /* 0x00000202050c7890 */ /* 0x000fe4000fffe0ff */
[----:B------:R-:W-:Y:S02]  /*3810*/  UIADD3 UR22, UPT, UPT, UR4, 0x404, URZ ;  /* 0x0000040404167890 */ /* 0x000fe4000fffe0ff */
[----:B------:R-:W-:Y:S02]  /*3820*/  UIADD3 UR10, UPT, UPT, UR5, 0x204, URZ ;  /* 0x00000204050a7890 */ /* 0x000fe4000fffe0ff */
[----:B------:R-:W-:Y:S02]  /*3830*/  UPLOP3.LUT UP0, UPT, UPT, UPT, UP1, 0x80, 0x8 ;  /* 0x000000000008789c */ /* 0x000fe40003f0f010 */
[----:B------:R-:W-:Y:S01]  /*3840*/  UPLOP3.LUT UP1, UPT, UPT, UPT, UPT, 0x40, 0x4 ;  /* 0x000000000004789c */ /* 0x000fe20003f2e870 */
[----:B------:R-:W-:Y:S01]  /*3850*/  UMOV UR6, UR4 ;  /* 0x0000000400067c82 */ /* 0x000fe20008000000 */
[----:B------:R-:W-:Y:S01]  /*3860*/  UIADD3 UR4, UPT, UPT, UR4, 0x406, URZ ;  /* 0x0000040604047890 */ /* 0x000fe2000fffe0ff */
[----:B------:R-:W-:Y:S01]  /*3870*/  UMOV UR7, 0x40004040 ;  /* 0x4000404000077882 */ /* 0x000fe20000000000 */
[----:B------:R-:W-:Y:S01]  /*3880*/  UMOV UR8, UR5 ;  /* 0x0000000500087c82 */ /* 0x000fe20008000000 */
[----:B------:R-:W-:Y:S01]  /*3890*/  UMOV UR9, 0x40004040 ;  /* 0x4000404000097882 */ /* 0x000fe20000000000 */
[----:B------:R-:W-:Y:S01]  /*38a0*/  UMOV UR33, 0x40004040 ;  /* 0x4000404000217882 */ /* 0x000fe20000000000 */
[----:B------:R1:W-:Y:S01]  /*38b0*/  UTCHMMA.2CTA gdesc[UR6], gdesc[UR8], tmem[UR34], tmem[UR38], idesc[UR39], UP2 ;  /* 0x00ff2608060075ea */ /* 0x0003e20009200022 */
[----:B------:R-:W-:Y:S01]  /*38c0*/  UPLOP3.LUT UP2, UPT, UPT, UPT, UPT, 0x80, 0x8 ;  /* 0x000000000008789c */ /* 0x000fe20003f4f070 */
        /* <DEDUP_REMOVED lines=15> */
[----:B------:R-:W-:Y:S02]  /*39c0*/  UMOV UR11, 0x40004040 ;  /* 0x40004040000b7882 */ /* 0x000fe40000000000 */
[----:B------:R2:W-:Y:S01]  /*39d0*/  UTCHMMA.2CTA gdesc[UR22], gdesc[UR10], tmem[UR34], tmem[UR58], idesc[UR59], UPT ;  /* 0x00ff3a0a160075ea */ /* 0x0005e2000ba00022 */
[----:B-1----:R-:W-:Y:S01]  /*39e0*/  UIADD3 UR6, UPT, UPT, UR5, 0x206, URZ ;  /* 0x0000020605067890 */ /* 0x002fe2000fffe0ff */
[----:B------:R-:W-:Y:S01]  /*39f0*/  @P0 R2UR UR9, R26 ;  /* 0x000000001a0902ca */ /* 0x000fe200000e0000 */
[----:B------:R-:W-:Y:S01]  /*3a00*/  IMAD.U32 R26, RZ, RZ, UR35 ;  /* 0x00000023ff1a7e24 */ /* 0x000fe2000f8e00ff */
[----:B------:R-:W-:Y:S01]  /*3a10*/  UMOV UR5, 0x40004040 ;  /* 0x4000404000057882 */ /* 0x000fe20000000000 */
[----:B------:R-:W-:Y:S05]  /*3a20*/  UMOV UR8, 0x800 ;  /* 0x0000080000087882 */ /* 0x000fea0000000000 */
[----:B------:R2:W-:Y:S05]  /*3a30*/  UTCHMMA.2CTA gdesc[UR4], gdesc[UR6], tmem[UR34], tmem[UR56], idesc[UR57], UPT ;  /* 0x00ff3806040075ea */ /* 0x0005ea000ba00022 */
[----:B------:R2:W-:Y:S01]  /*3a40*/  UTCBAR.2CTA.MULTICAST [UR9], URZ, UR70 ;  /* 0x000000ff090073e9 */ /* 0x0005e20008200846 */
[----:B------:R-:W-:Y:S05]  /*3a50*/  BRA.U UP0, `(.L_x_54) ;  /* 0xfffffffd000c7547 */ /* 0x000fea000b83ffff */
[----:B--2---:R-:W1:Y:S01]  /*3a60*/  S2UR UR4, SR_CgaCtaId ;  /* 0x00000000000479c3 */ /* 0x004e620000008800 */
[----:B------:R-:W-:Y:S02]  /*3a70*/  ELECT P0, URZ, PT ;  /* 0x0000000000ff782f */ /* 0x000fe40003800000 */
[----:B------:R-:W-:Y:S01]  /*3a80*/  SHF.L.U32 R8, R22, 0x1f, RZ ;  /* 0x0000001f16087819 */ /* 0x000fe200000006ff */
[----:B------:R-:W-:-:S10]  /*3a90*/  UMOV UR5, 0x400 ;  /* 0x0000040000057882 */ /* 0x000fd40000000000 */
[----:B------:R-:W-:Y:S02]  /*3aa0*/  @P0 VIADD R4, R4, 0x60 ;  /* 0x0000006004040836 */ /* 0x000fe40000000000 */
[----:B-1----:R-:W-:-:S03]  /*3ab0*/  IMAD.U32 R5, RZ, RZ, UR4 ;  /* 0x00000004ff057e24 */ /* 0x002fc6000f8e00ff */
[----:B------:R-:W-:Y:S02]  /*3ac0*/  @P0 R2UR UR4, R4 ;  /* 0x00000000040402ca */ /* 0x000fe400000e0000 */
[----:B------:R-:W-:Y:S01]  /*3ad0*/  R2UR UR26, R5 ;  /* 0x00000000051a72ca */ /* 0x000fe200000e0000 */
[----:B------:R1:W-:-:S12]  /*3ae0*/  STL [R1+0x10], R5 ;  /* 0x0000100501007387 */ /* 0x0003d80000100800 */
[----:B------:R-:W-:-:S03]  /*3af0*/  ULEA UR26, UR26, UR5, 0x18 ;  /* 0x000000051a1a7291 */ /* 0x000fc6000f8ec0ff */
[----:B------:R-:W-:Y:S01]  /*3b00*/  UMOV UR5, 0x3 ;  /* 0x0000000300057882 */ /* 0x000fe20000000000 */
[----:B------:R-:W-:Y:S01]  /*3b10*/  ULEA UR34, UR75, UR26, 0x3 ;  /* 0x0000001a4b227291 */ /* 0x000fe2000f8e18ff */
[----:B------:R2:W-:Y:S08]  /*3b20*/  UTCBAR.2CTA.MULTICAST [UR4], URZ, UR5 ;  /* 0x000000ff040073e9 */ /* 0x0005f00008200805 */
[----:B------:R-:W3:Y:S01]  /*3b30*/  SYNCS.PHASECHK.TRANS64.TRYWAIT P0, [UR34+0x80], R8 ;  /* 0x00008008ff0075a7 */ /* 0x000ee20008001122 */
[----:B-1----:R-:W-:Y:S01]  /*3b40*/  IMAD.U32 R5, R21, -0x80000000, RZ ;  /* 0x8000000015057824 */ /* 0x002fe200078e00ff */
[----:B--23--:R-:W-:Y:S06]  /*3b50*/  @!P0 BRA `(.L_x_55) ;  /* 0x000000a400588947 */ /* 0x00cfec0003800000 */
.L_x_169:
[----:B------:R-:W2:Y:S01]  /*3b60*/  SYNCS.PHASECHK.TRANS64.TRYWAIT P0, [UR26+0xd8], R5 ;  /* 0x0000d805ff0075a7 */ /* 0x000ea2000800111a */
[----:B------:R-:W-:Y:S02]  /*3b70*/  USHF.L.U32 UR25, UR75, 0x7, URZ ;  /* 0x000000074b197899 */ /* 0x000fe400080006ff */
[----:B------:R-:W-:Y:S02]  /*3b80*/  UIADD3 UR36, UPT, UPT, UR75, 0x1, URZ ;  /* 0x000000014b247890 */ /* 0x000fe4000fffe0ff */
[----:B------:R-:W-:Y:S02]  /*3b90*/  UIADD3 UR33, UPT, UPT, UR25, 0x8, URZ ;  /* 0x0000000819217890 */ /* 0x000fe4000fffe0ff */
[----:B------:R-:W-:Y:S02]  /*3ba0*/  UIADD3 UR32, UPT, UPT, UR25, 0x10, URZ ;  /* 0x0000001019207890 */ /* 0x000fe4000fffe0ff */
[----:B------:R-:W-:Y:S02]  /*3bb0*/  UIADD3 UR31, UPT, UPT, UR25, 0x18, URZ ;  /* 0x00000018191f7890 */ /* 0x000fe4000fffe0ff */
[----:B------:R-:W-:-:S02]  /*3bc0*/  UIADD3 UR30, UPT, UPT, UR25, 0x20, URZ ;  /* 0x00000020191e7890 */ /* 0x000fc4000fffe0ff */
[----:B------:R-:W-:Y:S02]  /*3bd0*/  UIADD3 UR29, UPT, UPT, UR25, 0x28, URZ ;  /* 0x00000028191d7890 */ /* 0x000fe4000fffe0ff */
[----:B------:R-:W-:Y:S02]  /*3be0*/  UIADD3 UR28, UPT, UPT, UR25, 0x30, URZ ;  /* 0x00000030191c7890 */ /* 0x000fe4000fffe0ff */
[----:B------:R-:W-:Y:S02]  /*3bf0*/  UIADD3 UR27, UPT, UPT, UR25, 0x38, URZ ;  /* 0x00000038191b7890 */ /* 0x000fe4000fffe0ff */
[----:B------:R-:W-:Y:S01]  /*3c00*/  UPLOP3.LUT UP1, UPT, UPT, UPT, UPT, 0x80, 0x8 ;  /* 0x000000000008789c */ /* 0x000fe20003f2f070 */
[----:B--2---:R-:W-:Y:S05]  /*3c10*/  @!P0 BRA `(.L_x_56) ;  /* 0x000000a400448947 */ /* 0x004fea0003800000 */
.L_x_171:
[----:B------:R-:W-:-:S05]  /*3c20*/  UMOV UR4, 0x100 ;  /* 0x0000010000047882 */ /* 0x000fca0000000000 */
.L_x_58:
[----:B------:R-:W-:Y:S01]  /*3c30*/  ULEA UR7, UR35, UR26, 0x3 ;  /* 0x0000001a23077291 */ /* 0x000fe2000f8e18ff */
[----:B-1----:R-:W-:Y:S01]  /*3c40*/  SHF.L.U32 R9, R24, 0x1f, RZ ;  /* 0x0000001f18097819 */ /* 0x002fe200000006ff */
[----:B---3--:R-:W-:Y:S04]  /*3c50*/  UIADD3 UR5, UPT, UPT, UR35, 0x1, URZ ;  /* 0x0000000123057890 */ /* 0x008fe8000fffe0ff */
[----:B------:R-:W-:Y:S03]  /*3c60*/  UISETP.NE.AND UP0, UPT, UR5, 0x4, UPT ;  /* 0x000000040500788c */ /* 0x000fe6000bf05270 */
[----:B------:R-:W1:Y:S01]  /*3c70*/  SYNCS.PHASECHK.TRANS64.TRYWAIT P0, [UR7+0x20], R9 ;  /* 0x00002009ff0075a7 */ /* 0x000e620008001107 */
[----:B------:R-:W-:Y:S02]  /*3c80*/  USEL UR24, UR5, URZ, UP0 ;  /* 0x000000ff05187287 */ /* 0x000fe40008000000 */
[----:B------:R-:W-:Y:S02]  /*3c90*/  ULEA UR5, UR35, UR73, 0xa ;  /* 0x0000004923057291 */ /* 0x000fe4000f8e50ff */
[----:B------:R-:W-:Y:S02]  /*3ca0*/  USEL UR23, URZ, 0x1, UP0 ;  /* 0x00000001ff177887 */ /* 0x000fe40008000000 */
[----:B------:R-:W-:Y:S02]  /*3cb0*/  UIADD3 UR9, UPT, UPT, UR5, 0x80, URZ ;  /* 0x0000008005097890 */ /* 0x000fe4000fffe0ff */
[----:B------:R-:W-:Y:S02]  /*3cc0*/  UIADD3 UR8, UPT, UPT, UR5, 0x100, URZ ;  /* 0x0000010005087890 */ /* 0x000fe4000fffe0ff */
[----:B------:R-:W-:Y:S02]  /*3cd0*/  UIADD3 UR14, UPT, UPT, UR5, 0x180, URZ ;  /* 0x00000180050e7890 */ /* 0x000fe4000fffe0ff */
[----:B------:R-:W-:Y:S02]  /*3ce0*/  UIADD3 UR12, UPT, UPT, UR5, 0x200, URZ ;  /* 0x00000200050c7890 */ /* 0x000fe4000fffe0ff */
[----:B------:R-:W-:Y:S02]  /*3cf0*/  UIADD3 UR10, UPT, UPT, UR5, 0x280, URZ ;  /* 0x00000280050a7890 */ /* 0x000fe4000fffe0ff */
[----:B------:R-:W-:Y:S01]  /*3d00*/  UIADD3 UR22, UPT, UPT, UR5, 0x300, URZ ;  /* 0x0000030005167890 */ /* 0x000fe2000fffe0ff */
[----:B-1----:R-:W-:Y:S11]  /*3d10*/  @!P0 BRA `(.L_x_57) ;  /* 0x000000a400248947 */ /* 0x002ff60003800000 */
.L_x_173:
[----:B------:R-:W-:Y:S01]  /*3d20*/  UIADD3 UR6, UPT, UPT, UR5, 0x380, URZ ;  /* 0x0000038005067890 */ /* 0x000fe2000fffe0ff */
[----:B------:R-:W-:Y:S01]  /*3d30*/  IMAD.U32 R26, RZ, RZ, UR24 ;  /* 0x00000018ff1a7e24 */ /* 0x000fe2000f8e00ff */
[----:B------:R-:W-:Y:S01]  /*3d40*/  UPLOP3.LUT UP0, UPT, UPT, UPT, UP1, 0x80, 0x8 ;  /* 0x000000000008789c */ /* 0x000fe20003f0f010 */
[----:B------:R-:W-:Y:S01]  /*3d50*/  LOP3.LUT R24, R24, UR23, RZ, 0x3c, !PT ;  /* 0x0000001718187c12 */ /* 0x000fe2000f8e3cff */
[----:B------:R-:W-:Y:S01]  /*3d60*/  UPLOP3.LUT UP1, UPT, UPT, UPT, UPT, 0x40, 0x4 ;  /* 0x000000000004789c */ /* 0x000fe20003f2e870 */
[----:B------:R-:W-:Y:S01]  /*3d70*/  UMOV UR20, UR5 ;  /* 0x0000000500147c82 */ /* 0x000fe20008000000 */
[----:B------:R-:W-:Y:S01]  /*3d80*/  UIADD3 UR5, UPT, UPT, UR7, 0x40, URZ ;  /* 0x0000004007057890 */ /* 0x000fe2000fffe0ff */
[----:B------:R-:W-:Y:S01]  /*3d90*/  R2UR UR35, R26 ;  /* 0x000000001a2372ca */ /* 0x000fe200000e0000 */
[----:B------:R-:W-:Y:S01]  /*3da0*/  UMOV UR21, 0x40004040 ;  /* 0x4000404000157882 */ /* 0x000fe20000000000 */
[----:B------:R-:W-:Y:S01]  /*3db0*/  UMOV UR18, UR9 ;  /* 0x0000000900127c82 */ /* 0x000fe20008000000 */
[----:B------:R-:W-:Y:S01]  /*3dc0*/  UTCHMMA.2CTA tmem[UR25], gdesc[UR20], tmem[UR4], tmem[UR40], idesc[UR41], UP3 ;  /* 0x00ff2814190079ea */ /* 0x000fe20009a00004 */
[----:B------:R-:W-:Y:S01]  /*3dd0*/  UMOV UR19, 0x40004040 ;  /* 0x4000404000137882 */ /* 0x000fe20000000000 */
[----:B------:R-:W-:Y:S01]  /*3de0*/  UMOV UR16, UR8 ;  /* 0x0000000800107c82 */ /* 0x000fe20008000000 */
[----:B------:R-:W-:Y:S01]  /*3df0*/  UTCHMMA.2CTA tmem[UR33], gdesc[UR18], tmem[UR4], tmem[UR54], idesc[UR55], UPT ;  /* 0x00ff3612210079ea */ /* 0x000fe2000ba00004 */
[----:B------:R-:W-:Y:S01]  /*3e00*/  UMOV UR17, 0x40004040 ;  /* 0x4000404000117882 */ /* 0x000fe20000000000 */
[----:B------:R-:W-:Y:S01]  /*3e10*/  UMOV UR15, 0x40004040 ;  /* 0x40004040000f7882 */ /* 0x000fe20000000000 */
[----:B------:R-:W-:Y:S01]  /*3e20*/  UTCHMMA.2CTA tmem[UR32], gdesc[UR16], tmem[UR4], tmem[UR52], idesc[UR53], UPT ;  /* 0x00ff3410200079ea */ /* 0x000fe2000ba00004 */
[----:B------:R-:W-:Y:S01]  /*3e30*/  UTCHMMA.2CTA tmem[UR31], gdesc[UR14], tmem[UR4], tmem[UR50], idesc[UR51], UPT ;  /* 0x00ff320e1f0079ea */ /* 0x000fe2000ba00004 */
[----:B------:R-:W-:Y:S01]  /*3e40*/  UMOV UR13, 0x40004040 ;  /* 0x40004040000d7882 */ /* 0x000fe20000000000 */
[----:B------:R-:W-:Y:S01]  /*3e50*/  UMOV UR11, 0x40004040 ;  /* 0x40004040000b7882 */ /* 0x000fe20000000000 */
[----:B------:R-:W-:Y:S01]  /*3e60*/  UTCHMMA.2CTA tmem[UR30], gdesc[UR12], tmem[UR4], tmem[UR48], idesc[UR49], UPT ;  /* 0x00ff300c1e0079ea */ /* 0x000fe2000ba00004 */
[----:B------:R-:W-:Y:S01]  /*3e70*/  UTCHMMA.2CTA tmem[UR29], gdesc[UR10], tmem[UR4], tmem[UR46], idesc[UR47], UPT ;  /* 0x00ff2e0a1d0079ea */ /* 0x000fe2000ba00004 */
[----:B------:R-:W-:Y:S01]  /*3e80*/  UMOV UR8, UR22 ;  /* 0x0000001600087c82 */ /* 0x000fe20008000000 */
[----:B------:R-:W-:Y:S01]  /*3e90*/  UMOV UR9, 0x40004040 ;  /* 0x4000404000097882 */ /* 0x000fe20000000000 */
[----:B------:R-:W-:Y:S01]  /*3ea0*/  UMOV UR7, 0x40004040 ;  /* 0x4000404000077882 */ /* 0x000fe20000000000 */
[----:B------:R-:W-:Y:S01]  /*3eb0*/  UTCHMMA.2CTA tmem[UR28], gdesc[UR8], tmem[UR4], tmem[UR44], idesc[UR45], UPT ;  /* 0x00ff2c081c0079ea */ /* 0x000fe2000ba00004 */
[----:B------:R2:W-:Y:S01]  /*3ec0*/  UTCHMMA.2CTA tmem[UR27], gdesc[UR6], tmem[UR4], tmem[UR42], idesc[UR43], UPT ;  /* 0x00ff2a061b0079ea */ /* 0x0005e2000ba00004 */
[----:B------:R3:W-:Y:S01]  /*3ed0*/  UTCBAR.2CTA.MULTICAST [UR5], URZ, UR37 ;  /* 0x000000ff050073e9 */ /* 0x0007e20008200825 */
[----:B--2---:R-:W-:Y:S01]  /*3ee0*/  UMOV UR4, 0x180 ;  /* 0x0000018000047882 */ /* 0x004fe20000000000 */
[----:B------:R-:W-:Y:S05]  /*3ef0*/  BRA.U UP0, `(.L_x_58) ;  /* 0xfffffffd004c7547 */ /* 0x000fea000b83ffff */
[----:B------:R2:W4:Y:S01]  /*3f00*/  LDL R5, [R1+0x10] ;  /* 0x0000100001057983 */ /* 0x0005220000100800 */
[----:B------:R-:W4:Y:S01]  /*3f10*/  S2UR UR4, SR_CgaCtaId ;  /* 0x00000000000479c3 */ /* 0x000f220000008800 */
[----:B------:R-:W-:Y:S02]  /*3f20*/  ELECT P0, URZ, PT ;  /* 0x0000000000ff782f */ /* 0x000fe40003800000 */
[----:B------:R-:W-:Y:S01]  /*3f30*/  LOP3.LUT R21, R21, 0x1, RZ, 0x3c, !PT ;  /* 0x0000000115157812 */ /* 0x000fe200078e3cff */
[----:B------:R-:W-:Y:S01]  /*3f40*/  UIADD3 UR6, UPT, UPT, UR34, 0x90, URZ ;  /* 0x0000009022067890 */ /* 0x000fe2000fffe0ff */
[----:B------:R-:W-:Y:S01]  /*3f50*/  UMOV UR8, 0x3 ;  /* 0x0000000300087882 */ /* 0x000fe20000000000 */
[----:B------:R-:W-:Y:S01]  /*3f60*/  UMOV UR7, 0x3 ;  /* 0x0000000300077882 */ /* 0x000fe20000000000 */
[----:B------:R-:W-:Y:S02]  /*3f70*/  UISETP.NE.AND UP0, UPT, UR36, 0x2, UPT ;  /* 0x000000022400788c */ /* 0x000fe4000bf05270 */
[----:B------:R-:W-:-:S02]  /*3f80*/  UPLOP3.LUT UP3, UPT, UPT, UPT, UPT, 0x80, 0x8 ;  /* 0x000000000008789c */ /* 0x000fc40003f6f070 */
[----:B---3--:R-:W-:Y:S02]  /*3f90*/  USEL UR5, URZ, 0x1, UP0 ;  /* 0x00000001ff057887 */ /* 0x008fe40008000000 */
[----:B------:R-:W-:Y:S01]  /*3fa0*/  USEL UR75, UR36, URZ, UP0 ;  /* 0x000000ff244b7287 */ /* 0x000fe20008000000 */
[----:B-1----:R-:W-:-:S03]  /*3fb0*/  @P0 MOV R4, 0x400 ;  /* 0x0000040000040802 */ /* 0x002fc60000000f00 */
[----:B------:R-:W-:Y:S01]  /*3fc0*/  LOP3.LUT R22, R22, UR5, RZ, 0x3c, !PT ;  /* 0x0000000516167c12 */ /* 0x000fe2000f8e3cff */
[----:B----4-:R-:W-:-:S05]  /*3fd0*/  @P0 IMAD.U32 R5, RZ, RZ, UR4 ;  /* 0x00000004ff050e24 */ /* 0x010fca000f8e00ff */
[----:B------:R-:W-:Y:S01]  /*3fe0*/  @P0 LEA R4, R5, R4, 0x18 ;  /* 0x0000000405040211 */ /* 0x000fe200078ec0ff */
[----:B------:R2:W-:Y:S04]  /*3ff0*/  @P0 STL [R1+0x10], R5 ;  /* 0x0000100501000387 */ /* 0x0005e80000100800 */
[----:B------:R-:W-:-:S05]  /*4000*/  @P0 VIADD R4, R4, 0xd0 ;  /* 0x000000d004040836 */ /* 0x000fca0000000000 */
[----:B------:R-:W-:Y:S02]  /*4010*/  @P0 R2UR.BROADCAST UR4, R4 ;  /* 0x00000000040402ca */ /* 0x000fe400008e0000 */
[----:B------:R-:W-:-:S04]  /*4020*/  ISETP.NE.AND P0, PT, R6, 0x2, PT ;  /* 0x000000020600780c */ /* 0x000fc80003f05270 */
[----:B------:R-:W-:Y:S02]  /*4030*/  SEL R4, RZ, 0x1, P0 ;  /* 0x00000001ff047807 */ /* 0x000fe40000000000 */
[----:B------:R-:W-:Y:S02]  /*4040*/  SEL R6, R6, RZ, P0 ;  /* 0x000000ff06067207 */ /* 0x000fe40000000000 */
[----:B------:R-:W-:-:S03]  /*4050*/  LOP3.LUT R23, R23, R4, RZ, 0x3c, !PT ;  /* 0x0000000417177212 */ /* 0x000fc600078e3cff */
[----:B------:R2:W-:Y:S01]  /*4060*/  UTCBAR.2CTA.MULTICAST [UR4], URZ, UR8 ;  /* 0x000000ff040073e9 */ /* 0x0005e20008200808 */
[----:B------:R2:W-:Y:S01]  /*4070*/  UTCBAR.2CTA.MULTICAST [UR6], URZ, UR7 ;  /* 0x000000ff060073e9 */ /* 0x0005e20008200807 */
[----:B------:R-:W-:Y:S02]  /*4080*/  NOP ;  /* 0x0000000000007918 */ /* 0x000fe40000000000 */
.L_x_51:
[----:B------:R-:W-:Y:S02]  /*4090*/  UISETP.NE.AND UP0, UPT, UR74, UR76, UPT ;  /* 0x0000004c4a00728c */ /* 0x000fe4000bf05270 */
[----:B--2---:R-:W-:-:S07]  /*40a0*/  UIADD3 UR4, UPT, UPT, UR74, 0x1, URZ ;  /* 0x000000014a047890 */ /* 0x004fce000fffe0ff */
[----:B------:R-:W-:Y:S01]  /*40b0*/  UMOV UR74, UR4 ;  /* 0x00000004004a7c82 */ /* 0x000fe20008000000 */
[----:B------:R-:W-:Y:S05]  /*40c0*/  BRA.U UP0, `(.L_x_59) ;  /* 0xfffffff500387547 */ /* 0x000fea000b83ffff */
.L_x_50:
[----:B---3--:R-:W3:Y:S02]  /*40d0*/  LDL R4, [R1] ;  /* 0x0000000001047983 */ /* 0x008ee40000100800 */
[----:B-1-3--:R-:W-:-:S13]  /*40e0*/  R2UR UR4, R4 ;  /* 0x00000000040472ca */ /* 0x00afda00000e0000 */
[----:B------:R-:W-:-:S09]  /*40f0*/  UISETP.NE.AND UP0, UPT, UR4, URZ, UPT ;  /* 0x000000ff0400728c */ /* 0x000fd2000bf05270 */
[----:B------:R-:W-:Y:S05]  /*4100*/  BRA.U UP0, `(.L_x_60) ;  /* 0x0000002900ac7547 */ /* 0x000fea000b800000 */
[----:B------:R-:W1:Y:S01]  /*4110*/  S2UR UR4, SR_CgaCtaId ;  /* 0x00000000000479c3 */ /* 0x000e620000008800 */
[----:B------:R-:W-:Y:S01]  /*4120*/  UMOV UR5, 0x400 ;  /* 0x0000040000057882 */ /* 0x000fe20000000000 */
[----:B------:R-:W-:-:S06]  /*4130*/  SHF.L.U32 R8, R23, 0x1f, RZ ;  /* 0x0000001f17087819 */ /* 0x000fcc00000006ff */
[----:B--2---:R-:W2:Y:S01]  /*4140*/  S2UR UR37, SR_CgaCtaId ;  /* 0x00000000002579c3 */ /* 0x004ea20000008800 */
[----:B-1----:R-:W-:-:S06]  /*4150*/  ULEA UR4, UR4, UR5, 0x18 ;  /* 0x0000000504047291 */ /* 0x002fcc000f8ec0ff */
[----:B------:R-:W-:-:S04]  /*4160*/  MOV R5, UR4 ;  /* 0x0000000400057c02 */ /* 0x000fc80008000f00 */
[----:B------:R-:W-:-:S04]  /*4170*/  LEA R4, R6, R5, 0x3 ;  /* 0x0000000506047211 */ /* 0x000fc800078e18ff */
[----:B------:R-:W1:Y:S02]  /*4180*/  SYNCS.PHASECHK.TRANS64.TRYWAIT P0, [R4+URZ+0x70], R8 ;  /* 0x00007008040075a7 */ /* 0x000e6400080011ff */
[----:B-12---:R-:W-:Y:S05]  /*4190*/  @!P0 BRA `(.L_x_61) ;  /* 0x000000a000208947 */ /* 0x006fea0003800000 */
.L_x_175:
[----:B------:R-:W2:Y:S01]  /*41a0*/  LDL R7, [R1+0x4] ;  /* 0x0000040001077983 */ /* 0x000ea20000100800 */
[----:B------:R-:W-:Y:S01]  /*41b0*/  UMOV UR6, 0x10202010 ;  /* 0x1020201000067882 */ /* 0x000fe20000000000 */
[----:B------:R-:W-:Y:S01]  /*41c0*/  UMOV UR36, 0x400 ;  /* 0x0000040000247882 */ /* 0x000fe20000000000 */
[----:B------:R-:W-:Y:S01]  /*41d0*/  USEL UR6, UR6, 0x10200010, !UP6 ;  /* 0x1020001006067887 */ /* 0x000fe2000f000000 */
[----:B------:R-:W-:Y:S01]  /*41e0*/  BSSY B1, `(.L_x_62) ;  /* 0x000008e000017945 */ /* 0x000fe20003800000 */
[----:B------:R-:W-:Y:S01]  /*41f0*/  ULEA UR35, UR37, UR36, 0x18 ;  /* 0x0000002425237291 */ /* 0x000fe2000f8ec0ff */
[----:B------:R-:W-:Y:S01]  /*4200*/  PLOP3.LUT P3, PT, PT, PT, PT, 0x80, 0x8 ;  /* 0x000000000008781c */ /* 0x000fe20003f6f070 */
[----:B------:R-:W-:Y:S01]  /*4210*/  IMAD.MOV.U32 R8, RZ, RZ, RZ ;  /* 0x000000ffff087224 */ /* 0x000fe200078e00ff */
[----:B------:R-:W-:Y:S01]  /*4220*/  PLOP3.LUT P2, PT, PT, PT, PT, 0x8, 0x80 ;  /* 0x000000000080781c */ /* 0x000fe20003f4e170 */
[----:B------:R-:W-:Y:S01]  /*4230*/  IMAD.MOV.U32 R14, RZ, RZ, RZ ;  /* 0x000000ffff0e7224 */ /* 0x000fe200078e00ff */
        /* <DEDUP_REMOVED lines=10> */
[----:B--2---:R-:W-:Y:S01]  /*42e0*/  R2UR UR4, R7 ;  /* 0x00000000070472ca */ /* 0x004fe200000e0000 */
[----:B------:R-:W-:-:S12]  /*42f0*/  IMAD.U32 R7, RZ, RZ, UR35 ;  /* 0x00000023ff077e24 */ /* 0x000fd8000f8e00ff */
[----:B------:R-:W-:Y:S01]  /*4300*/  UISETP.NE.AND UP0, UPT, UR4, URZ, UPT ;  /* 0x000000ff0400728c */ /* 0x000fe2000bf05270 */
[C---:B------:R-:W-:Y:S01]  /*4310*/  R2UR UR4, R6.reuse ;  /* 0x00000000060472ca */ /* 0x040fe200000e0000 */
[----:B------:R-:W-:Y:S02]  /*4320*/  VIADD R6, R6, 0x1 ;  /* 0x0000000106067836 */ /* 0x000fe40000000000 */
[----:B------:R-:W-:-:S04]  /*4330*/  USEL UR5, URZ, 0x4000, UP0 ;  /* 0x00004000ff057887 */ /* 0x000fc80008000000 */
[----:B------:R-:W-:-:S06]  /*4340*/  UIADD3 UR19, UPT, UPT, UR5, UR6, URZ ;  /* 0x0000000605137290 */ /* 0x000fcc000fffe0ff */
[----:B------:R-:W-:Y:S01]  /*4350*/  USHF.L.U32 UR16, UR4, 0x7, URZ ;  /* 0x0000000704107899 */ /* 0x000fe200080006ff */
[----:B------:R-:W-:Y:S01]  /*4360*/  UMOV UR33, UR19 ;  /* 0x0000001300217c82 */ /* 0x000fe20008000000 */
[----:B------:R-:W-:Y:S01]  /*4370*/  UMOV UR31, UR19 ;  /* 0x00000013001f7c82 */ /* 0x000fe20008000000 */
[----:B------:R-:W-:Y:S01]  /*4380*/  UMOV UR29, UR19 ;  /* 0x00000013001d7c82 */ /* 0x000fe20008000000 */
[----:B------:R-:W-:Y:S01]  /*4390*/  UMOV UR27, UR19 ;  /* 0x00000013001b7c82 */ /* 0x000fe20008000000 */
[----:B------:R-:W-:Y:S01]  /*43a0*/  UMOV UR25, UR19 ;  /* 0x0000001300197c82 */ /* 0x000fe20008000000 */
[----:B------:R-:W-:Y:S01]  /*43b0*/  UMOV UR23, UR19 ;  /* 0x0000001300177c82 */ /* 0x000fe20008000000 */
[----:B------:R-:W-:Y:S02]  /*43c0*/  UMOV UR21, UR19 ;  /* 0x0000001300157c82 */ /* 0x000fe40008000000 */
.L_x_65:
[----:B-1----:R-:W-:Y:S01]  /*43d0*/  LEA R9, R26, R5, 0x3 ;  /* 0x000000051a097211 */ /* 0x002fe200078e18ff */
[----:B------:R-:W-:Y:S01]  /*43e0*/  BSSY B0, `(.L_x_63) ;  /* 0x0000004000007945 */ /* 0x000fe20003800000 */
[----:B------:R-:W-:Y:S04]  /*43f0*/  SHF.L.U32 R11, R24, 0x1f, RZ ;  /* 0x0000001f180b7819 */ /* 0x000fe800000006ff */
[----:B------:R-:W1:Y:S02]  /*4400*/  SYNCS.PHASECHK.TRANS64.TRYWAIT P0, [R9+URZ+0x20], R11 ;  /* 0x0000200b090075a7 */ /* 0x000e6400080011ff */
[----:B-12---:R-:W-:Y:S05]  /*4410*/  @!P0 BRA `(.L_x_64) ;  /* 0x0000009c00988947 */ /* 0x006fea0003800000 */
.L_x_177:
[----:B------:R-:W-:Y:S05]  /*4420*/  BSYNC B0 ;  /* 0x0000000000007941 */ /* 0x000fea0003800000 */
.L_x_63:
[----:B------:R-:W-:Y:S02]  /*4430*/  LEA R16, R26, UR72, 0xa ;  /* 0x000000481a107c11 */ /* 0x000fe4000f8e50ff */
[----:B------:R-:W-:Y:S02]  /*4440*/  ELECT P0, URZ, PT ;  /* 0x0000000000ff782f */ /* 0x000fe40003800000 */
[----:B------:R-:W-:Y:S01]  /*4450*/  PLOP3.LUT P1, PT, P3, PT, PT, 0x80, 0x8 ;  /* 0x000000000008781c */ /* 0x000fe20001f2f070 */
[----:B------:R-:W-:Y:S10]  /*4460*/  VIADD R14, R14, UR71 ;  /* 0x000000470e0e7c36 */ /* 0x000ff40008000000 */
[----:B------:R-:W-:Y:S01]  /*4470*/  @P0 R2UR.BROADCAST UR10, R16 ;  /* 0x00000000100a02ca */ /* 0x000fe200008e0000 */
[----:B------:R-:W-:Y:S01]  /*4480*/  VIADD R26, R26, 0x1 ;  /* 0x000000011a1a7836 */ /* 0x000fe20000000000 */
[----:B------:R-:W-:Y:S02]  /*4490*/  PLOP3.LUT P3, PT, PT, PT, PT, 0x8, 0x80 ;  /* 0x000000000080781c */ /* 0x000fe40003f6e170 */
[----:B------:R-:W-:Y:S01]  /*44a0*/  @P0 R2UR.BROADCAST UR4, R14 ;  /* 0x000000000e0402ca */ /* 0x000fe200008e0000 */
[----:B------:R-:W-:Y:S01]  /*44b0*/  @P0 IMAD.MOV.U32 R17, RZ, RZ, 0x40004040 ;  /* 0x40004040ff110424 */ /* 0x000fe200078e00ff */
[----:B------:R-:W-:Y:S01]  /*44c0*/  @P0 VOTEU.ANY UP0, P2 ;  /* 0x0000000000ff0886 */ /* 0x000fe20001000100 */
[----:B------:R-:W-:Y:S01]  /*44d0*/  PLOP3.LUT P2, PT, PT, PT, PT, 0x80, 0x8 ;  /* 0x000000000008781c */ /* 0x000fe20003f4f070 */
[----:B0-----:R-:W-:Y:S02]  /*44e0*/  @P0 IMAD.MOV.U32 R15, RZ, RZ, 0x40004040 ;  /* 0x40004040ff0f0424 */ /* 0x001fe400078e00ff */
[----:B------:R-:W-:Y:S03]  /*44f0*/  @P0 R2UR.BROADCAST UR11, R17 ;  /* 0x00000000110b02ca */ /* 0x000fe600008e0000 */
[----:B------:R-:W-:Y:S02]  /*4500*/  @P0 R2UR.BROADCAST UR5, R15 ;  /* 0x000000000f0502ca */ /* 0x000fe400008e0000 */
[----:B------:R-:W-:Y:S11]  /*4510*/  ELECT P0, URZ, PT ;  /* 0x0000000000ff782f */ /* 0x000ff60003800000 */
[----:B------:R0:W-:Y:S02]  /*4520*/  UTCHMMA.2CTA gdesc[UR4], gdesc[UR10], tmem[UR16], tmem[UR18], idesc[UR19], UP0 ;  /* 0x00ff120a040075ea */ /* 0x0001e40008200010 */
[----:B------:R-:W-:Y:S02]  /*4530*/  @P0 VIADD R12, R16, 0x2 ;  /* 0x00000002100c0836 */ /* 0x000fe40000000000 */
[----:B------:R-:W-:Y:S02]  /*4540*/  @P0 VIADD R10, R14, 0x2 ;  /* 0x000000020e0a0836 */ /* 0x000fe40000000000 */
[----:B------:R-:W-:Y:S01]  /*4550*/  @P0 IMAD.MOV.U32 R13, RZ, RZ, 0x40004040 ;  /* 0x40004040ff0d0424 */ /* 0x000fe200078e00ff */
[----:B------:R-:W-:Y:S01]  /*4560*/  @P0 R2UR.BROADCAST UR8, R12 ;  /* 0x000000000c0802ca */ /* 0x000fe200008e0000 */
[----:B-1----:R-:W-:Y:S01]  /*4570*/  @P0 IMAD.MOV.U32 R11, RZ, RZ, 0x40004040 ;  /* 0x40004040ff0b0424 */ /* 0x002fe200078e00ff */
[----:B------:R-:W-:Y:S02]  /*4580*/  @P0 R2UR.BROADCAST UR6, R10 ;  /* 0x000000000a0602ca */ /* 0x000fe400008e0000 */
[----:B------:R-:W-:Y:S02]  /*4590*/  @P0 R2UR.BROADCAST UR9, R13 ;  /* 0x000000000d0902ca */ /* 0x000fe400008e0000 */
[----:B------:R-:W-:Y:S02]  /*45a0*/  @P0 R2UR.BROADCAST UR7, R11 ;  /* 0x000000000b0702ca */ /* 0x000fe400008e0000 */
[----:B------:R-:W-:Y:S11]  /*45b0*/  ELECT P0, URZ, PT ;  /* 0x0000000000ff782f */ /* 0x000ff60003800000 */
[----:B------:R1:W-:Y:S02]  /*45c0*/  UTCHMMA.2CTA gdesc[UR6], gdesc[UR8], tmem[UR16], tmem[UR32], idesc[UR33], UPT ;  /* 0x00ff2008060075ea */ /* 0x0003e4000ba00010 */
[----:B------:R-:W-:Y:S02]  /*45d0*/  @P0 VIADD R12, R16, 0x4 ;  /* 0x00000004100c0836 */ /* 0x000fe40000000000 */
[----:B------:R-:W-:Y:S02]  /*45e0*/  @P0 VIADD R10, R14, 0x4 ;  /* 0x000000040e0a0836 */ /* 0x000fe40000000000 */
[----:B------:R-:W-:Y:S01]  /*45f0*/  @P0 IMAD.MOV.U32 R13, RZ, RZ, 0x40004040 ;  /* 0x40004040ff0d0424 */ /* 0x000fe200078e00ff */
[----:B0-----:R-:W-:Y:S01]  /*4600*/  @P0 R2UR.BROADCAST UR10, R12 ;  /* 0x000000000c0a02ca */ /* 0x001fe200008e0000 */
[----:B------:R-:W-:Y:S01]  /*4610*/  @P0 IMAD.MOV.U32 R11, RZ, RZ, 0x40004040 ;  /* 0x40004040ff0b0424 */ /* 0x000fe200078e00ff */
        /* <DEDUP_REMOVED lines=8> */
[----:B-1----:R-:W-:Y:S01]  /*46a0*/  @P0 R2UR.BROADCAST UR8, R12 ;  /* 0x000000000c0802ca */ /* 0x002fe200008e0000 */
        /* <DEDUP_REMOVED lines=31> */
[----:B------:R-:W-:Y:S01]  /*48a0*/  @P0 R2UR.BROADCAST UR4, R10 ;  /* 0x000000000a0402ca */ /* 0x000fe200008e0000 */
[----:B------:R-:W-:Y:S01]  /*48b0*/  VIADD R16, R16, 0x206 ;  /* 0x0000020610107836 */ /* 0x000fe20000000000 */
[----:B------:R-:W-:Y:S01]  /*48c0*/  @P0 R2UR.BROADCAST UR11, R13 ;  /* 0x000000000d0b02ca */ /* 0x000fe200008e0000 */
[----:B------:R-:W-:Y:S01]  /*48d0*/  VIADD R14, R14, 0x406 ;  /* 0x000004060e0e7836 */ /* 0x000fe20000000000 */
[----:B------:R-:W-:Y:S02]  /*48e0*/  @P0 R2UR.BROADCAST UR5, R11 ;  /* 0x000000000b0502ca */ /* 0x000fe400008e0000 */
[----:B------:R-:W-:Y:S11]  /*48f0*/  ELECT P0, URZ, PT ;  /* 0x0000000000ff782f */ /* 0x000ff60003800000 */
[----:B------:R-:W-:Y:S02]  /*4900*/  @!UPT UIADD3 URZ, UPT, UPT, URZ, URZ, URZ ;  /* 0x000000fffffff290 */ /* 0x000fe4000fffe0ff */
[----:B-1----:R-:W-:Y:S01]  /*4910*/  @P0 R2UR.BROADCAST UR8, R16 ;  /* 0x00000000100802ca */ /* 0x002fe200008e0000 */
[----:B------:R0:W-:Y:S01]  /*4920*/  UTCHMMA.2CTA gdesc[UR4], gdesc[UR10], tmem[UR16], tmem[UR22], idesc[UR23], UPT ;  /* 0x00ff160a040075ea */ /* 0x0001e2000ba00010 */
[----:B------:R-:W-:Y:S01]  /*4930*/  @P0 R2UR.BROADCAST UR6, R14 ;  /* 0x000000000e0602ca */ /* 0x000fe200008e0000 */
[----:B------:R-:W-:Y:S02]  /*4940*/  @P0 IMAD.MOV.U32 R17, RZ, RZ, 0x40004040 ;  /* 0x40004040ff110424 */ /* 0x000fe400078e00ff */
[----:B------:R-:W-:Y:S02]  /*4950*/  @P0 IMAD.MOV.U32 R15, RZ, RZ, 0x40004040 ;  /* 0x40004040ff0f0424 */ /* 0x000fe400078e00ff */
[----:B------:R-:W-:Y:S01]  /*4960*/  IMAD.MOV.U32 R14, RZ, RZ, 0x800 ;  /* 0x00000800ff0e7424 */ /* 0x000fe200078e00ff */
[----:B------:R-:W-:Y:S02]  /*4970*/  @P0 R2UR.BROADCAST UR9, R17 ;  /* 0x00000000110902ca */ /* 0x000fe400008e0000 */
[----:B------:R-:W-:Y:S02]  /*4980*/  @P0 R2UR.BROADCAST UR7, R15 ;  /* 0x000000000f0702ca */ /* 0x000fe400008e0000 */
[----:B------:R-:W-:Y:S11]  /*4990*/  ELECT P0, URZ, PT ;  /* 0x0000000000ff782f */ /* 0x000ff60003800000 */
[----:B------:R2:W-:Y:S02]  /*49a0*/  UTCHMMA.2CTA gdesc[UR6], gdesc[UR8], tmem[UR16], tmem[UR20], idesc[UR21], UPT ;  /* 0x00ff1408060075ea */ /* 0x0005e4000ba00010 */
[----:B------:R-:W-:Y:S05]  /*49b0*/  @P0 VIADD R9, R9, 0x40 ;  /* 0x0000004009090836 */ /* 0x000fea0000000000 */
[----:B0-----:R-:W-:Y:S02]  /*49c0*/  @P0 R2UR.BROADCAST UR5, R9 ;  /* 0x00000000090502ca */ /* 0x001fe400008e0000 */
[----:B------:R-:W-:Y:S11]  /*49d0*/  ELECT P0, URZ, PT ;  /* 0x0000000000ff782f */ /* 0x000ff60003800000 */
[----:B------:R2:W-:Y:S02]  /*49e0*/  UTCBAR.2CTA.MULTICAST [UR5], URZ, UR34 ;  /* 0x000000ff050073e9 */ /* 0x0005e40008200822 */
[----:B------:R-:W-:Y:S04]  /*49f0*/  @P0 IMAD.MOV.U32 R5, RZ, RZ, R7 ;  /* 0x000000ffff050224 */ /* 0x000fe800078e0007 */
[C---:B------:R-:W-:Y:S02]  /*4a00*/  @P0 IMAD R9, R8.reuse, 0x8, R5 ;  /* 0x0000000808090824 */ /* 0x040fe400078e0205 */
[----:B------:R-:W-:Y:S02]  /*4a10*/  VIADD R8, R8, 0x1 ;  /* 0x0000000108087836 */ /* 0x000fe40000000000 */
[----:B------:R-:W-:Y:S05]  /*4a20*/  @P0 VIADD R9, R9, 0x10 ;  /* 0x0000001009090836 */ /* 0x000fea0000000000 */
[----:B------:R-:W-:Y:S02]  /*4a30*/  @P0 R2UR.BROADCAST UR4, R9 ;  /* 0x00000000090402ca */ /* 0x000fe400008e0000 */
[C---:B------:R-:W-:Y:S04]  /*4a40*/  ISETP.NE.AND P0, PT, R26.reuse, 0x4, PT ;  /* 0x000000041a00780c */ /* 0x040fe80003f05270 */
[----:B------:R-:W-:Y:S02]  /*4a50*/  SEL R9, RZ, 0x1, P0 ;  /* 0x00000001ff097807 */ /* 0x000fe40000000000 */
[----:B------:R-:W-:Y:S02]  /*4a60*/  SEL R26, R26, RZ, P0 ;  /* 0x000000ff1a1a7207 */ /* 0x000fe40000000000 */
[----:B------:R-:W-:Y:S02]  /*4a70*/  ISETP.NE.AND P0, PT, R8, 0x2, PT ;  /* 0x000000020800780c */ /* 0x000fe40003f05270 */
[----:B------:R-:W-:Y:S01]  /*4a80*/  LOP3.LUT R24, R24, R9, RZ, 0x3c, !PT ;  /* 0x0000000918187212 */ /* 0x000fe200078e3cff */
[----:B------:R2:W-:Y:S01]  /*4a90*/  UTCBAR.2CTA.MULTICAST [UR4], URZ, UR17 ;  /* 0x000000ff040073e9 */ /* 0x0005e20008200811 */
[----:B------:R-:W-:Y:S01]  /*4aa0*/  SEL R8, R8, RZ, P0 ;  /* 0x000000ff08087207 */ /* 0x000fe20000000000 */
[----:B------:R-:W-:Y:S08]  /*4ab0*/  @P1 BRA `(.L_x_65) ;  /* 0xfffffff800441947 */ /* 0x000ff0000383ffff */
[----:B--2---:R-:W-:Y:S05]  /*4ac0*/  BSYNC B1 ;  /* 0x0000000000017941 */ /* 0x004fea0003800000 */
.L_x_62:
[----:B------:R-:W0:Y:S01]  /*4ad0*/  S2UR UR5, SR_CgaCtaId ;  /* 0x00000000000579c3 */ /* 0x000e220000008800 */
[----:B------:R-:W-:Y:S02]  /*4ae0*/  ELECT P0, URZ, PT ;  /* 0x0000000000ff782f */ /* 0x000fe40003800000 */
[----:B------:R-:W-:Y:S02]  /*4af0*/  MOV R5, 0x400 ;  /* 0x0000040000057802 */ /* 0x000fe40000000f00 */
[----:B------:R-:W-:-:S09]  /*4b00*/  SHF.L.U32 R8, R22, 0x1f, RZ ;  /* 0x0000001f16087819 */ /* 0x000fd200000006ff */
[----:B------:R-:W-:-:S05]  /*4b10*/  @P0 VIADD R4, R4, 0x60 ;  /* 0x0000006004040836 */ /* 0x000fca0000000000 */
[----:B------:R-:W-:Y:S02]  /*4b20*/  @P0 R2UR UR4, R4 ;  /* 0x00000000040402ca */ /* 0x000fe400000e0000 */
[----:B------:R-:W-:Y:S01]  /*4b30*/  MOV R4, UR75 ;  /* 0x0000004b00047c02 */ /* 0x000fe20008000f00 */
[----:B0-----:R-:W-:Y:S01]  /*4b40*/  IMAD.U32 R7, RZ, RZ, UR5 ;  /* 0x00000005ff077e24 */ /* 0x001fe2000f8e00ff */
[----:B------:R-:W-:-:S04]  /*4b50*/  UMOV UR5, 0x3 ;  /* 0x0000000300057882 */ /* 0x000fc80000000000 */
[----:B------:R-:W-:Y:S01]  /*4b60*/  LEA R5, R7, R5, 0x18 ;  /* 0x0000000507057211 */ /* 0x000fe200078ec0ff */
[----:B------:R0:W-:Y:S04]  /*4b70*/  STL [R1+0x10], R7 ;  /* 0x0000100701007387 */ /* 0x0001e80000100800 */
[----:B------:R-:W-:Y:S01]  /*4b80*/  IMAD R17, R4, 0x8, R5 ;  /* 0x0000000804117824 */ /* 0x000fe200078e0205 */
[----:B------:R0:W-:Y:S03]  /*4b90*/  UTCBAR.2CTA.MULTICAST [UR4], URZ, UR5 ;  /* 0x000000ff040073e9 */ /* 0x0001e60008200805 */
[----:B------:R-:W1:Y:S02]  /*4ba0*/  SYNCS.PHASECHK.TRANS64.TRYWAIT P0, [R17+URZ+0x80], R8 ;  /* 0x00008008110075a7 */ /* 0x000e6400080011ff */
[----:B01----:R-:W-:Y:S05]  /*4bb0*/  @!P0 BRA `(.L_x_66) ;  /* 0x0000009400c88947 */ /* 0x003fea0003800000 */
.L_x_179:
[----:B------:R-:W-:-:S04]  /*4bc0*/  SHF.L.U32 R8, R21, 0x1f, RZ ;  /* 0x0000001f15087819 */ /* 0x000fc800000006ff */
[----:B------:R-:W1:Y:S02]  /*4bd0*/  SYNCS.PHASECHK.TRANS64.TRYWAIT P0, [R5+URZ+0xd8], R8 ;  /* 0x0000d808050075a7 */ /* 0x000e6400080011ff */
[----:B-1----:R-:W-:Y:S05]  /*4be0*/  @!P0 BRA `(.L_x_67) ;  /* 0x0000009400d48947 */ /* 0x002fea0003800000 */
.L_x_181:
[----:B------:R-:W2:Y:S04]  /*4bf0*/  LDL R7, [R1+0x8] ;  /* 0x0000080001077983 */ /* 0x000ea80000100800 */
[----:B------:R-:W3:Y:S01]  /*4c00*/  LDL R4, [R1+0xc] ;  /* 0x00000c0001047983 */ /* 0x000ee20000100800 */
[----:B------:R-:W-:Y:S02]  /*4c10*/  IMAD.U32 R15, RZ, RZ, UR75 ;  /* 0x0000004bff0f7e24 */ /* 0x000fe4000f8e00ff */
[----:B------:R-:W-:Y:S02]  /*4c20*/  HFMA2 R20, -RZ, RZ, 0, 1.52587890625e-05 ;  /* 0x00000100ff147431 */ /* 0x000fe400000001ff */
[----:B------:R-:W-:Y:S01]  /*4c30*/  IMAD.U32 R16, RZ, RZ, UR75 ;  /* 0x0000004bff107e24 */ /* 0x000fe2000f8e00ff */
[----:B------:R-:W-:Y:S01]  /*4c40*/  BSSY B1, `(.L_x_68) ;  /* 0x0000076000017945 */ /* 0x000fe20003800000 */
[----:B------:R-:W-:Y:S01]  /*4c50*/  IMAD.SHL.U32 R15, R15, 0x80, RZ ;  /* 0x000000800f0f7824 */ /* 0x000fe200078e00ff */
[----:B------:R-:W-:-:S02]  /*4c60*/  PLOP3.LUT P2, PT, PT, PT, PT, 0x80, 0x8 ;  /* 0x000000000008781c */ /* 0x000fc40003f4f070 */
[----:B------:R-:W-:Y:S01]  /*4c70*/  IADD3 R16, PT, PT, R16, 0x1, RZ ;  /* 0x0000000110107810 */ /* 0x000fe20007ffe0ff */
[C---:B------:R-:W-:Y:S01]  /*4c80*/  VIADD R14, R15.reuse, 0x8 ;  /* 0x000000080f0e7836 */ /* 0x040fe20000000000 */
[C---:B------:R-:W-:Y:S01]  /*4c90*/  IADD3 R13, PT, PT, R15.reuse, 0x10, RZ ;  /* 0x000000100f0d7810 */ /* 0x040fe20007ffe0ff */
[C---:B------:R-:W-:Y:S01]  /*4ca0*/  VIADD R12, R15.reuse, 0x18 ;  /* 0x000000180f0c7836 */ /* 0x040fe20000000000 */
[C---:B------:R-:W-:Y:S01]  /*4cb0*/  IADD3 R11, PT, PT, R15.reuse, 0x20, RZ ;  /* 0x000000200f0b7810 */ /* 0x040fe20007ffe0ff */
[C---:B------:R-:W-:Y:S01]  /*4cc0*/  VIADD R10, R15.reuse, 0x28 ;  /* 0x000000280f0a7836 */ /* 0x040fe20000000000 */
[C---:B0-----:R-:W-:Y:S01]  /*4cd0*/  IADD3 R9, PT, PT, R15.reuse, 0x30, RZ ;  /* 0x000000300f097810 */ /* 0x041fe20007ffe0ff */
[----:B------:R-:W-:Y:S01]  /*4ce0*/  VIADD R8, R15, 0x38 ;  /* 0x000000380f087836 */ /* 0x000fe20000000000 */
[----:B--2---:R-:W-:Y:S02]  /*4cf0*/  R2UR UR5, R7 ;  /* 0x00000000070572ca */ /* 0x004fe400000e0000 */
[----:B---3--:R-:W-:-:S11]  /*4d00*/  R2UR UR4, R4 ;  /* 0x00000000040472ca */ /* 0x008fd600000e0000 */
[----:B------:R-:W-:Y:S02]  /*4d10*/  UISETP.NE.AND UP1, UPT, UR5, URZ, UPT ;  /* 0x000000ff0500728c */ /* 0x000fe4000bf25270 */
[----:B------:R-:W-:-:S03]  /*4d20*/  UISETP.NE.AND UP0, UPT, UR4, URZ, UPT ;  /* 0x000000ff0400728c */ /* 0x000fc6000bf05270 */
[----:B------:R-:W-:Y:S01]  /*4d30*/  UMOV UR4, 0x10212010 ;  /* 0x1021201000047882 */ /* 0x000fe20000000000 */
[----:B------:R-:W-:Y:S02]  /*4d40*/  USEL UR5, URZ, 0x4000, UP0 ;  /* 0x00004000ff057887 */ /* 0x000fe40008000000 */
[----:B------:R-:W-:-:S06]  /*4d50*/  USEL UR4, UR4, 0x10210010, !UP1 ;  /* 0x1021001004047887 */ /* 0x000fcc000c800000 */
[----:B------:R-:W-:-:S05]  /*4d60*/  MOV R4, UR4 ;  /* 0x0000000400047c02 */ /* 0x000fca0008000f00 */
[----:B------:R-:W-:-:S07]  /*4d70*/  VIADD R4, R4, UR5 ;  /* 0x0000000504047c36 */ /* 0x000fce0008000000 */
.L_x_71:
[----:B------:R-:W-:Y:S01]  /*4d80*/  LEA R7, R26, R5, 0x3 ;  /* 0x000000051a077211 */ /* 0x000fe200078e18ff */
[----:B------:R-:W-:Y:S01]  /*4d90*/  BSSY B0, `(.L_x_69) ;  /* 0x0000004000007945 */ /* 0x000fe20003800000 */
[----:B------:R-:W-:Y:S04]  /*4da0*/  SHF.L.U32 R19, R24, 0x1f, RZ ;  /* 0x0000001f18137819 */ /* 0x000fe800000006ff */
[----:B0-----:R-:W0:Y:S02]  /*4db0*/  SYNCS.PHASECHK.TRANS64.TRYWAIT P0, [R7+URZ+0x20], R19 ;  /* 0x00002013070075a7 */ /* 0x001e2400080011ff */
[----:B0-----:R-:W-:Y:S05]  /*4dc0*/  @!P0 BRA `(.L_x_70) ;  /* 0x0000009400748947 */ /* 0x001fea0003800000 */
.L_x_183:
[----:B------:R-:W-:Y:S05]  /*4dd0*/  BSYNC B0 ;  /* 0x0000000000007941 */ /* 0x000fea0003800000 */
.L_x_69:
[----:B------:R-:W-:Y:S02]  /*4de0*/  R2UR UR5, R4 ;  /* 0x00000000040572ca */ /* 0x000fe400000e0000 */
[----:B------:R-:W-:Y:S11]  /*4df0*/  ELECT P0, URZ, PT ;  /* 0x0000000000ff782f */ /* 0x000ff60003800000 */
[----:B------:R-:W-:Y:S02]  /*4e00*/  @!UPT UIADD3 URZ, UPT, UPT, URZ, URZ, URZ ;  /* 0x000000fffffff290 */ /* 0x000fe4000fffe0ff */
[----:B------:R-:W-:Y:S01]  /*4e10*/  @P0 R2UR.BROADCAST UR8, R20 ;  /* 0x00000000140802ca */ /* 0x000fe200008e0000 */
[C---:B0-----:R-:W-:Y:S01]  /*4e20*/  VIADD R19, R26.reuse, 0x1 ;  /* 0x000000011a137836 */ /* 0x041fe20000000000 */
[----:B------:R-:W-:Y:S01]  /*4e30*/  LEA R26, R26, UR73, 0xa ;  /* 0x000000491a1a7c11 */ /* 0x000fe2000f8e50ff */
[----:B------:R-:W-:Y:S03]  /*4e40*/  UMOV UR4, URZ ;  /* 0x000000ff00047c82 */ /* 0x000fe60008000000 */
[----:B------:R-:W-:Y:S02]  /*4e50*/  @P0 R2UR.BROADCAST UR6, R26 ;  /* 0x000000001a0602ca */ /* 0x000fe400008e0000 */
[----:B------:R-:W-:Y:S02]  /*4e60*/  ISETP.NE.AND P1, PT, R19, 0x4, PT ;  /* 0x000000041300780c */ /* 0x000fe40003f25270 */
[----:B------:R-:W-:Y:S01]  /*4e70*/  @P0 R2UR UR9, R15 ;  /* 0x000000000f0902ca */ /* 0x000fe200000e0000 */
[----:B------:R-:W-:Y:S01]  /*4e80*/  @P0 IMAD.MOV.U32 R27, RZ, RZ, 0x40004040 ;  /* 0x40004040ff1b0424 */ /* 0x000fe200078e00ff */
[----:B------:R-:W-:Y:S04]  /*4e90*/  SEL R25, RZ, 0x1, P1 ;  /* 0x00000001ff197807 */ /* 0x000fe80000800000 */
[----:B------:R-:W-:Y:S02]  /*4ea0*/  @P0 R2UR.BROADCAST UR7, R27 ;  /* 0x000000001b0702ca */ /* 0x000fe400008e0000 */
[----:B------:R-:W-:Y:S11]  /*4eb0*/  ELECT P0, URZ, PT ;  /* 0x0000000000ff782f */ /* 0x000ff60003800000 */
[----:B------:R-:W-:Y:S02]  /*4ec0*/  @!UPT UIADD3 URZ, UPT, UPT, URZ, URZ, URZ ;  /* 0x000000fffffff290 */ /* 0x000fe4000fffe0ff */
[----:B------:R-:W-:Y:S02]  /*4ed0*/  @P0 R2UR.BROADCAST UR13, R20 ;  /* 0x00000000140d02ca */ /* 0x000fe400008e0000 */
[----:B------:R-:W-:Y:S01]  /*4ee0*/  LOP3.LUT R24, R24, R25, RZ, 0x3c, !PT ;  /* 0x0000001918187212 */ /* 0x000fe200078e3cff */
[----:B------:R0:W-:Y:S01]  /*4ef0*/  UTCHMMA.2CTA tmem[UR9], gdesc[UR6], tmem[UR8], tmem[UR4], idesc[UR5], UP3 ;  /* 0x00ff0406090079ea */ /* 0x0001e20009a00008 */
[----:B------:R-:W-:Y:S01]  /*4f00*/  @P0 R2UR UR15, R14 ;  /* 0x000000000e0f02ca */ /* 0x000fe200000e0000 */
[----:B------:R-:W-:Y:S02]  /*4f10*/  @P0 VIADD R18, R26, 0x80 ;  /* 0x000000801a120836 */ /* 0x000fe40000000000 */
[----:B------:R-:W-:Y:S02]  /*4f20*/  @P0 IMAD.MOV.U32 R29, RZ, RZ, 0x40004040 ;  /* 0x40004040ff1d0424 */ /* 0x000fe400078e00ff */
[----:B------:R-:W-:Y:S03]  /*4f30*/  @P0 IMAD.MOV.U32 R28, RZ, RZ, R18 ;  /* 0x000000ffff1c0224 */ /* 0x000fe600078e0012 */
[----:B------:R-:W-:Y:S02]  /*4f40*/  @P0 R2UR.BROADCAST UR11, R29 ;  /* 0x000000001d0b02ca */ /* 0x000fe400008e0000 */
[----:B------:R-:W-:Y:S02]  /*4f50*/  @P0 R2UR.BROADCAST UR10, R28 ;  /* 0x000000001c0a02ca */ /* 0x000fe400008e0000 */
[----:B------:R-:W-:Y:S11]  /*4f60*/  ELECT P0, URZ, PT ;  /* 0x0000000000ff782f */ /* 0x000ff60003800000 */
[----:B------:R-:W-:Y:S02]  /*4f70*/  @!UPT UIADD3 URZ, UPT, UPT, URZ, URZ, URZ ;  /* 0x000000fffffff290 */ /* 0x000fe4000fffe0ff */
[----:B------:R-:W-:Y:S01]  /*4f80*/  @P0 R2UR.BROADCAST UR12, R20 ;  /* 0x00000000140c02ca */ /* 0x000fe200008e0000 */
[----:B------:R1:W-:Y:S01]  /*4f90*/  UTCHMMA.2CTA tmem[UR15], gdesc[UR10], tmem[UR13], tmem[UR4], idesc[UR5], UPT ;  /* 0x00ff040a0f0079ea */ /* 0x0003e2000ba0000d */
[----:B------:R-:W-:Y:S01]  /*4fa0*/  @P0 R2UR UR14, R13 ;  /* 0x000000000d0e02ca */ /* 0x000fe200000e0000 */
[----:B------:R-:W-:Y:S02]  /*4fb0*/  @P0 VIADD R18, R26, 0x100 ;  /* 0x000001001a120836 */ /* 0x000fe40000000000 */
[----:B------:R-:W-:Y:S02]  /*4fc0*/  @P0 IMAD.MOV.U32 R29, RZ, RZ, 0x40004040 ;  /* 0x40004040ff1d0424 */ /* 0x000fe400078e00ff */
[----:B------:R-:W-:Y:S03]  /*4fd0*/  @P0 IMAD.MOV.U32 R28, RZ, RZ, R18 ;  /* 0x000000ffff1c0224 */ /* 0x000fe600078e0012 */
[----:B0-----:R-:W-:Y:S02]  /*4fe0*/  @P0 R2UR.BROADCAST UR9, R29 ;  /* 0x000000001d0902ca */ /* 0x001fe400008e0000 */
[----:B------:R-:W-:Y:S02]  /*4ff0*/  @P0 R2UR.BROADCAST UR8, R28 ;  /* 0x000000001c0802ca */ /* 0x000fe400008e0000 */
[----:B------:R-:W-:Y:S11]  /*5000*/  ELECT P0, URZ, PT ;  /* 0x0000000000ff782f */ /* 0x000ff60003800000 */
[----:B------:R0:W-:Y:S02]  /*5010*/  UTCHMMA.2CTA tmem[UR14], gdesc[UR8], tmem[UR12], tmem[UR4], idesc[UR5], UPT ;  /* 0x00ff04080e0079ea */ /* 0x0001e4000ba0000c */
[----:B-1----:R-:W-:Y:S01]  /*5020*/  @P0 R2UR UR13, R12 ;  /* 0x000000000c0d02ca */ /* 0x002fe200000e0000 */
[----:B------:R-:W-:Y:S01]  /*5030*/  @P0 VIADD R18, R26, 0x180 ;  /* 0x000001801a120836 */ /* 0x000fe20000000000 */
[----:B------:R-:W-:Y:S01]  /*5040*/  @P0 R2UR.BROADCAST UR10, R20 ;  /* 0x00000000140a02ca */ /* 0x000fe200008e0000 */
        /* <DEDUP_REMOVED lines=8> */
[----:B0-----:R-:W-:Y:S01]  /*50d0*/  @P0 R2UR UR12, R11 ;  /* 0x000000000b0c02ca */ /* 0x001fe200000e0000 */
[----:B------:R-:W-:Y:S02]  /*50e0*/  @P0 VIADD R18, R26, 0x200 ;  /* 0x000002001a120836 */ /* 0x000fe40000000000 */
[----:B------:R-:W-:Y:S02]  /*50f0*/  @P0 IMAD.MOV.U32 R29, RZ, RZ, 0x40004040 ;  /* 0x40004040ff1d0424 */ /* 0x000fe400078e00ff */
[----:B------:R-:W-:Y:S03]  /*5100*/  @P0 IMAD.MOV.U32 R28, RZ, RZ, R18 ;  /* 0x000000ffff1c0224 */ /* 0x000fe600078e0012 */
[----:B------:R-:W-:Y:S02]  /*5110*/  @P0 R2UR.BROADCAST UR9, R29 ;  /* 0x000000001d0902ca */ /* 0x000fe400008e0000 */
[----:B------:R-:W-:Y:S02]  /*5120*/  @P0 R2UR.BROADCAST UR8, R28 ;  /* 0x000000001c0802ca */ /* 0x000fe400008e0000 */
[----:B------:R-:W-:Y:S11]  /*5130*/  ELECT P0, URZ, PT ;  /* 0x0000000000ff782f */ /* 0x000ff60003800000 */
[----:B------:R0:W-:Y:S02]  /*5140*/  UTCHMMA.2CTA tmem[UR12], gdesc[UR8], tmem[UR11], tmem[UR4], idesc[UR5], UPT ;  /* 0x00ff04080c0079ea */ /* 0x0001e4000ba0000b */
[----:B------:R-:W-:Y:S01]  /*5150*/  @P0 R2UR UR14, R10 ;  /* 0x000000000a0e02ca */ /* 0x000fe200000e0000 */
[----:B------:R-:W-:Y:S01]  /*5160*/  @P0 VIADD R18, R26, 0x280 ;  /* 0x000002801a120836 */ /* 0x000fe20000000000 */
[----:B-1----:R-:W-:Y:S01]  /*5170*/  @P0 R2UR.BROADCAST UR10, R20 ;  /* 0x00000000140a02ca */ /* 0x002fe200008e0000 */
        /* <DEDUP_REMOVED lines=8> */
[----:B0-----:R-:W-:Y:S01]  /*5200*/  @P0 R2UR.BROADCAST UR12, R20 ;  /* 0x00000000140c02ca */ /* 0x001fe200008e0000 */
[----:B------:R-:W-:Y:S02]  /*5210*/  @P0 IMAD.MOV.U32 R29, RZ, RZ, 0x40004040 ;  /* 0x40004040ff1d0424 */ /* 0x000fe400078e00ff */
[----:B------:R-:W-:Y:S02]  /*5220*/  @P0 IMAD.MOV.U32 R28, RZ, RZ, R18 ;  /* 0x000000ffff1c0224 */ /* 0x000fe400078e0012 */
[----:B------:R-:W-:Y:S01]  /*5230*/  VIADD R26, R26, 0x380 ;  /* 0x000003801a1a7836 */ /* 0x000fe20000000000 */
[----:B------:R-:W-:Y:S02]  /*5240*/  @P0 R2UR.BROADCAST UR9, R29 ;  /* 0x000000001d0902ca */ /* 0x000fe400008e0000 */
[----:B------:R-:W-:Y:S02]  /*5250*/  @P0 R2UR.BROADCAST UR8, R28 ;  /* 0x000000001c0802ca */ /* 0x000fe400008e0000 */
[----:B------:R-:W-:Y:S11]  /*5260*/  ELECT P0, URZ, PT ;  /* 0x0000000000ff782f */ /* 0x000ff60003800000 */
[----:B------:R0:W-:Y:S02]  /*5270*/  UTCHMMA.2CTA tmem[UR13], gdesc[UR8], tmem[UR12], tmem[UR4], idesc[UR5], UPT ;  /* 0x00ff04080d0079ea */ /* 0x0001e4000ba0000c */
[----:B------:R-:W-:Y:S01]  /*5280*/  @P0 R2UR UR11, R8 ;  /* 0x00000000080b02ca */ /* 0x000fe200000e0000 */
[----:B------:R-:W-:Y:S01]  /*5290*/  @P0 IMAD.MOV.U32 R27, RZ, RZ, 0x40004040 ;  /* 0x40004040ff1b0424 */ /* 0x000fe200078e00ff */
[----:B-1----:R-:W-:Y:S02]  /*52a0*/  @P0 R2UR.BROADCAST UR6, R26 ;  /* 0x000000001a0602ca */ /* 0x002fe400008e0000 */
[----:B------:R-:W-:Y:S01]  /*52b0*/  @P0 R2UR.BROADCAST UR10, R20 ;  /* 0x00000000140a02ca */ /* 0x000fe200008e0000 */
[----:B------:R-:W-:Y:S01]  /*52c0*/  IMAD.MOV.U32 R20, RZ, RZ, 0x180 ;  /* 0x00000180ff147424 */ /* 0x000fe200078e00ff */
[----:B------:R-:W-:Y:S02]  /*52d0*/  @P0 R2UR.BROADCAST UR7, R27 ;  /* 0x000000001b0702ca */ /* 0x000fe400008e0000 */
[----:B------:R-:W-:Y:S02]  /*52e0*/  ELECT P0, URZ, PT ;  /* 0x0000000000ff782f */ /* 0x000fe40003800000 */
[----:B------:R-:W-:Y:S11]  /*52f0*/  SEL R26, R19, RZ, P1 ;  /* 0x000000ff131a7207 */ /* 0x000ff60000800000 */
[----:B------:R-:W-:Y:S01]  /*5300*/  @P0 VIADD R7, R7, 0x40 ;  /* 0x0000004007070836 */ /* 0x000fe20000000000 */
[----:B0-----:R-:W-:Y:S04]  /*5310*/  UMOV UR9, UR5 ;  /* 0x0000000500097c82 */ /* 0x001fe80008000000 */
[----:B------:R-:W-:Y:S01]  /*5320*/  @P0 R2UR.BROADCAST UR4, R7 ;  /* 0x00000000070402ca */ /* 0x000fe200008e0000 */
[----:B------:R-:W-:Y:S01]  /*5330*/  ULOP3.LUT UR5, UR77, 0xffff, URZ, 0xc0, !UPT ;  /* 0x0000ffff4d057892 */ /* 0x000fe2000f8ec0ff */
[----:B------:R-:W-:Y:S01]  /*5340*/  PLOP3.LUT P0, PT, P2, PT, PT, 0x80, 0x8 ;  /* 0x000000000008781c */ /* 0x000fe2000170f070 */
[----:B------:R-:W-:Y:S01]  /*5350*/  UMOV UR8, URZ ;  /* 0x000000ff00087c82 */ /* 0x000fe20008000000 */
[----:B------:R-:W-:Y:S01]  /*5360*/  PLOP3.LUT P2, PT, PT, PT, PT, 0x8, 0x80 ;  /* 0x000000000080781c */ /* 0x000fe20003f4e170 */
[----:B------:R0:W-:Y:S08]  /*5370*/  UTCHMMA.2CTA tmem[UR11], gdesc[UR6], tmem[UR10], tmem[UR8], idesc[UR9], UPT ;  /* 0x00ff08060b0079ea */ /* 0x0001f0000ba0000a */
[----:B------:R0:W-:Y:S02]  /*5380*/  UTCBAR.2CTA.MULTICAST [UR4], URZ, UR5 ;  /* 0x000000ff040073e9 */ /* 0x0001e40008200805 */
[----:B------:R-:W-:Y:S05]  /*5390*/  @P0 BRA `(.L_x_71) ;  /* 0xfffffff800780947 */ /* 0x000fea000383ffff */
[----:B0-----:R-:W-:Y:S05]  /*53a0*/  BSYNC B1 ;  /* 0x0000000000017941 */ /* 0x001fea0003800000 */
.L_x_68:
[----:B------:R0:W2:Y:S01]  /*53b0*/  LDL R25, [R1+0x10] ;  /* 0x0000100001197983 */ /* 0x0000a20000100800 */
[----:B------:R-:W2:Y:S01]  /*53c0*/  S2UR UR4, SR_CgaCtaId ;  /* 0x00000000000479c3 */ /* 0x000ea20000008800 */
[----:B------:R-:W-:Y:S02]  /*53d0*/  ELECT P0, URZ, PT ;  /* 0x0000000000ff782f */ /* 0x000fe40003800000 */
[----:B------:R-:W-:Y:S02]  /*53e0*/  ISETP.NE.AND P1, PT, R16, 0x2, PT ;  /* 0x000000021000780c */ /* 0x000fe40003f25270 */
[----:B------:R-:W-:Y:S01]  /*53f0*/  ELECT P2, URZ, PT ;  /* 0x0000000000ff782f */ /* 0x000fe20003840000 */
[----:B------:R-:W-:Y:S01]  /*5400*/  BSSY.RECONVERGENT B0, `(.L_x_72) ;  /* 0x0000018000007945 */ /* 0x000fe20003800200 */
[----:B------:R-:W-:Y:S01]  /*5410*/  UMOV UR5, 0x3 ;  /* 0x0000000300057882 */ /* 0x000fe20000000000 */
[----:B------:R-:W-:Y:S02]  /*5420*/  SEL R5, RZ, 0x1, P1 ;  /* 0x00000001ff057807 */ /* 0x000fe40000800000 */
[----:B------:R-:W-:-:S02]  /*5430*/  PLOP3.LUT P3, PT, PT, PT, PT, 0x80, 0x8 ;  /* 0x000000000008781c */ /* 0x000fc40003f6f070 */
[----:B------:R-:W-:Y:S02]  /*5440*/  LOP3.LUT R22, R22, R5, RZ, 0x3c, !PT ;  /* 0x0000000516167212 */ /* 0x000fe400078e3cff */
[----:B------:R-:W-:Y:S02]  /*5450*/  LOP3.LUT R21, R21, 0x1, RZ, 0x3c, !PT ;  /* 0x0000000115157812 */ /* 0x000fe400078e3cff */
[----:B------:R-:W-:Y:S01]  /*5460*/  @P0 MOV R4, 0x400 ;  /* 0x0000040000040802 */ /* 0x000fe20000000f00 */
[----:B--2---:R-:W-:-:S05]  /*5470*/  @P0 IMAD.U32 R25, RZ, RZ, UR4 ;  /* 0x00000004ff190e24 */ /* 0x004fca000f8e00ff */
[----:B------:R-:W-:Y:S01]  /*5480*/  @P0 LEA R4, R25, R4, 0x18 ;  /* 0x0000000419040211 */ /* 0x000fe200078ec0ff */
[----:B------:R0:W-:Y:S04]  /*5490*/  @P0 STL [R1+0x10], R25 ;  /* 0x0000101901000387 */ /* 0x0001e80000100800 */
[----:B------:R-:W-:-:S05]  /*54a0*/  @P0 VIADD R4, R4, 0xd0 ;  /* 0x000000d004040836 */ /* 0x000fca0000000000 */
[----:B------:R-:W-:Y:S02]  /*54b0*/  @P0 R2UR.BROADCAST UR4, R4 ;  /* 0x00000000040402ca */ /* 0x000fe400008e0000 */
[----:B------:R-:W-:-:S04]  /*54c0*/  ISETP.NE.AND P0, PT, R6, 0x2, PT ;  /* 0x000000020600780c */ /* 0x000fc80003f05270 */
[----:B------:R-:W-:Y:S02]  /*54d0*/  SEL R4, RZ, 0x1, P0 ;  /* 0x00000001ff047807 */ /* 0x000fe40000000000 */
[----:B------:R-:W-:Y:S02]  /*54e0*/  SEL R6, R6, RZ, P0 ;  /* 0x000000ff06067207 */ /* 0x000fe40000000000 */
[----:B------:R-:W-:Y:S02]  /*54f0*/  LOP3.LUT R23, R23, R4, RZ, 0x3c, !PT ;  /* 0x0000000417177212 */ /* 0x000fe400078e3cff */
[----:B------:R-:W-:Y:S01]  /*5500*/  SEL R4, R16, RZ, P1 ;  /* 0x000000ff10047207 */ /* 0x000fe20000800000 */
[----:B------:R0:W-:Y:S01]  /*5510*/  UTCBAR.2CTA.MULTICAST [UR4], URZ, UR5 ;  /* 0x000000ff040073e9 */ /* 0x0001e20008200805 */
[----:B------:R-:W-:Y:S05]  /*5520*/  @!P2 BRA `(.L_x_73) ;  /* 0x000000000014a947 */ /* 0x000fea0003800000 */
[----:B0-----:R-:W-:Y:S01]  /*5530*/  R2UR UR4, R17 ;  /* 0x00000000110472ca */ /* 0x001fe200000e0000 */
[----:B------:R-:W-:-:S12]  /*5540*/  UMOV UR5, 0x3 ;  /* 0x0000000300057882 */ /* 0x000fd80000000000 */
[----:B------:R-:W-:-:S09]  /*5550*/  UIADD3 UR4, UPT, UPT, UR4, 0x90, URZ ;  /* 0x0000009004047890 */ /* 0x000fd2000fffe0ff */
[----:B------:R1:W-:Y:S01]  /*5560*/  UTCBAR.2CTA.MULTICAST [UR4], URZ, UR5 ;  /* 0x000000ff040073e9 */ /* 0x0003e20008200805 */
[----:B------:R-:W-:Y:S02]  /*5570*/  NOP ;  /* 0x0000000000007918 */ /* 0x000fe40000000000 */
.L_x_73:
[----:B01----:R-:W-:Y:S05]  /*5580*/  BSYNC.RECONVERGENT B0 ;  /* 0x0000000000007941 */ /* 0x003fea0003800200 */
.L_x_72:
[----:B------:R-:W-:Y:S05]  /*5590*/  BRA `(.L_x_74) ;  /* 0x0000000c00547947 */ /* 0x000fea0003800000 */
.L_x_44:
[----:B------:R-:W2:Y:S01]  /*55a0*/  LDL R5, [R1] ;  /* 0x0000000001057983 */ /* 0x000ea20000100800 */
[----:B------:R-:W-:Y:S02]  /*55b0*/  HFMA2 R23, -RZ, RZ, 0, 5.9604644775390625e-08 ;  /* 0x00000001ff177431 */ /* 0x000fe400000001ff */
[----:B0-----:R-:W-:Y:S02]  /*55c0*/  IMAD.MOV.U32 R6, RZ, RZ, RZ ;  /* 0x000000ffff067224 */ /* 0x001fe400078e00ff */
[----:B------:R-:W-:Y:S01]  /*55d0*/  IMAD.MOV.U32 R21, RZ, RZ, 0x1 ;  /* 0x00000001ff157424 */ /* 0x000fe200078e00ff */
[----:B--2---:R-:W-:-:S13]  /*55e0*/  R2UR UR4, R5 ;  /* 0x00000000050472ca */ /* 0x004fda00000e0000 */
[----:B------:R-:W-:-:S09]  /*55f0*/  UISETP.NE.AND UP0, UPT, UR4, URZ, UPT ;  /* 0x000000ff0400728c */ /* 0x000fd2000bf05270 */
[----:B------:R-:W-:Y:S05]  /*5600*/  BRA.U UP0, `(.L_x_60) ;  /* 0x00000015006c7547 */ /* 0x000fea000b800000 */
[----:B------:R-:W2:Y:S01]  /*5610*/  LDL R5, [R1+0x4] ;  /* 0x0000040001057983 */ /* 0x000ea20000100800 */
[----:B------:R-:W-:Y:S01]  /*5620*/  UMOV UR5, 0x10202010 ;  /* 0x1020201000057882 */ /* 0x000fe20000000000 */
[----:B------:R-:W0:Y:S01]  /*5630*/  S2UR UR34, SR_CgaCtaId ;  /* 0x00000000002279c3 */ /* 0x000e220000008800 */
[----:B------:R-:W-:Y:S01]  /*5640*/  USEL UR5, UR5, 0x10200010, !UP6 ;  /* 0x1020001005057887 */ /* 0x000fe2000f000000 */
[----:B------:R-:W-:Y:S01]  /*5650*/  PLOP3.LUT P4, PT, PT, PT, PT, 0x80, 0x8 ;  /* 0x000000000008781c */ /* 0x000fe20003f8f070 */
[----:B------:R-:W-:Y:S01]  /*5660*/  ULOP3.LUT UR33, UR77, 0xffff, URZ, 0xc0, !UPT ;  /* 0x0000ffff4d217892 */ /* 0x000fe2000f8ec0ff */
[----:B------:R-:W-:Y:S01]  /*5670*/  PLOP3.LUT P3, PT, PT, PT, PT, 0x8, 0x80 ;  /* 0x000000000080781c */ /* 0x000fe20003f6e170 */
[----:B------:R-:W-:Y:S01]  /*5680*/  ULOP3.LUT UR32, UR77, 0xffff, URZ, 0xc0, !UPT ;  /* 0x0000ffff4d207892 */ /* 0x000fe2000f8ec0ff */
[----:B------:R-:W-:Y:S01]  /*5690*/  IMAD.MOV.U32 R15, RZ, RZ, RZ ;  /* 0x000000ffff0f7224 */ /* 0x000fe200078e00ff */
[----:B------:R-:W-:Y:S01]  /*56a0*/  UMOV UR16, URZ ;  /* 0x000000ff00107c82 */ /* 0x000fe20008000000 */
[----:B------:R-:W-:Y:S01]  /*56b0*/  UMOV UR30, URZ ;  /* 0x000000ff001e7c82 */ /* 0x000fe20008000000 */
[----:B------:R-:W-:Y:S01]  /*56c0*/  CS2R R12, SRZ ;  /* 0x00000000000c7805 */ /* 0x000fe2000001ff00 */
[----:B------:R-:W-:-:S02]  /*56d0*/  IMAD.MOV.U32 R11, RZ, RZ, RZ ;  /* 0x000000ffff0b7224 */ /* 0x000fc400078e00ff */
[----:B------:R-:W-:Y:S01]  /*56e0*/  IMAD.MOV.U32 R9, RZ, RZ, RZ ;  /* 0x000000ffff097224 */ /* 0x000fe200078e00ff */
[----:B--2---:R-:W-:Y:S01]  /*56f0*/  R2UR UR4, R5 ;  /* 0x00000000050472ca */ /* 0x004fe200000e0000 */
[----:B------:R-:W-:-:S04]  /*5700*/  IMAD.MOV.U32 R5, RZ, RZ, -0x80000000 ;  /* 0x80000000ff057424 */ /* 0x000fc800078e00ff */
[----:B------:R-:W1:Y:S08]  /*5710*/  SYNCS.PHASECHK.TRANS64.TRYWAIT P0, [R4+URZ+0x70], R5 ;  /* 0x00007005040075a7 */ /* 0x000e7000080011ff */
[----:B------:R-:W-:-:S04]  /*5720*/  UISETP.NE.AND UP0, UPT, UR4, URZ, UPT ;  /* 0x000000ff0400728c */ /* 0x000fc8000bf05270 */
[----:B------:R-:W-:-:S04]  /*5730*/  USEL UR4, URZ, 0x4000, UP0 ;  /* 0x00004000ff047887 */ /* 0x000fc80008000000 */
[----:B------:R-:W-:-:S07]  /*5740*/  UIADD3 UR17, UPT, UPT, UR4, UR5, URZ ;  /* 0x0000000504117290 */ /* 0x000fce000fffe0ff */
[----:B------:R-:W-:Y:S01]  /*5750*/  UMOV UR31, UR17 ;  /* 0x00000011001f7c82 */ /* 0x000fe20008000000 */
[----:B01----:R-:W-:Y:S05]  /*5760*/  @!P0 BRA `(.L_x_75) ;  /* 0x0000008c00248947 */ /* 0x003fea0003800000 */
.L_x_185:
[----:B------:R-:W-:Y:S01]  /*5770*/  BSSY B1, `(.L_x_76) ;  /* 0x00000a4000017945 */ /* 0x000fe20003800000 */
[----:B------:R-:W-:Y:S01]  /*5780*/  MOV R16, RZ ;  /* 0x000000ff00107202 */ /* 0x000fe20000000f00 */
[----:B------:R-:W-:Y:S01]  /*5790*/  UMOV UR28, URZ ;  /* 0x000000ff001c7c82 */ /* 0x000fe20008000000 */
[----:B------:R-:W-:Y:S01]  /*57a0*/  MOV R6, UR34 ;  /* 0x0000002200067c02 */ /* 0x000fe20008000f00 */
        /* <DEDUP_REMOVED lines=11> */
.L_x_81:
[----:B------:R-:W-:Y:S01]  /*5860*/  IMAD R5, R9, 0x8, R4 ;  /* 0x0000000809057824 */ /* 0x000fe200078e0204 */
[----:B------:R-:W-:Y:S01]  /*5870*/  BSSY B0, `(.L_x_77) ;  /* 0x0000006000007945 */ /* 0x000fe20003800000 */
[----:B------:R-:W-:Y:S01]  /*5880*/  IMAD.U32 R19, R11, -0x80000000, RZ ;  /* 0x800000000b137824 */ /* 0x000fe200078e00ff */
[----:B0-----:R-:W-:Y:S02]  /*5890*/  LEA R7, R13, R4, 0x3 ;  /* 0x000000040d077211 */ /* 0x001fe400078e18ff */
[----:B------:R-:W-:Y:S01]  /*58a0*/  SHF.L.U32 R8, R12, 0x1f, RZ ;  /* 0x0000001f0c087819 */ /* 0x000fe200000006ff */
[----:B------:R-:W0:Y:S02]  /*58b0*/  SYNCS.PHASECHK.TRANS64.TRYWAIT P0, [R5+URZ], R19 ;  /* 0x00000013050075a7 */ /* 0x000e2400080011ff */
[----:B01----:R-:W-:Y:S05]  /*58c0*/  @!P0 BRA `(.L_x_78) ;  /* 0x0000008800e88947 */ /* 0x003fea0003800000 */
.L_x_187:
[----:B------:R-:W-:Y:S05]  /*58d0*/  BSYNC B0 ;  /* 0x0000000000007941 */ /* 0x000fea0003800000 */
.L_x_77:
[----:B------:R-:W1:Y:S01]  /*58e0*/  SYNCS.PHASECHK.TRANS64.TRYWAIT P0, [R7+URZ+0x20], R8 ;  /* 0x00002008070075a7 */ /* 0x000e6200080011ff */
[----:B------:R-:W-:Y:S04]  /*58f0*/  BSSY B0, `(.L_x_79) ;  /* 0x0000002000007945 */ /* 0x000fe80003800000 */
[----:B-1----:R-:W-:Y:S05]  /*5900*/  @!P0 BRA `(.L_x_80) ;  /* 0x0000008800f08947 */ /* 0x002fea0003800000 */
.L_x_189:
[----:B------:R-:W-:Y:S05]  /*5910*/  BSYNC B0 ;  /* 0x0000000000007941 */ /* 0x000fea0003800000 */
.L_x_79:
[----:B------:R-:W-:Y:S01]  /*5920*/  LEA R18, R13, UR72, 0xa ;  /* 0x000000480d127c11 */ /* 0x000fe2000f8e50ff */
[----:B------:R1:W2:Y:S01]  /*5930*/  LDL R14, [R1+0x10] ;  /* 0x00001000010e7983 */ /* 0x0002a20000100800 */
[----:B------:R-:W-:Y:S02]  /*5940*/  PLOP3.LUT P2, PT, P4, PT, PT, 0x80, 0x8 ;  /* 0x000000000008781c */ /* 0x000fe4000274f070 */
[----:B------:R-:W-:Y:S11]  /*5950*/  ELECT P0, URZ, PT ;  /* 0x0000000000ff782f */ /* 0x000ff60003800000 */
[----:B------:R-:W-:Y:S02]  /*5960*/  @!UPT UIADD3 URZ, UPT, UPT, URZ, URZ, URZ ;  /* 0x000000fffffff290 */ /* 0x000fe4000fffe0ff */
[----:B------:R-:W-:Y:S01]  /*5970*/  @P0 R2UR.BROADCAST UR10, R18 ;  /* 0x00000000120a02ca */ /* 0x000fe200008e0000 */
[----:B0-----:R-:W-:Y:S01]  /*5980*/  IMAD.MOV.U32 R5, RZ, RZ, RZ ;  /* 0x000000ffff057224 */ /* 0x001fe200078e00ff */
[----:B------:R-:W-:Y:S01]  /*5990*/  PLOP3.LUT P4, PT, PT, PT, PT, 0x8, 0x80 ;  /* 0x000000000080781c */ /* 0x000fe20003f8e170 */
[----:B------:R-:W-:Y:S02]  /*59a0*/  VIADD R16, R16, UR71 ;  /* 0x0000004710107c36 */ /* 0x000fe40008000000 */
[----:B------:R-:W-:Y:S02]  /*59b0*/  VIADD R9, R9, 0x1 ;  /* 0x0000000109097836 */ /* 0x000fe40000000000 */
[----:B------:R-:W-:Y:S01]  /*59c0*/  VIADD R13, R13, 0x1 ;  /* 0x000000010d0d7836 */ /* 0x000fe20000000000 */
[----:B------:R-:W-:Y:S02]  /*59d0*/  @P0 R2UR.BROADCAST UR4, R16 ;  /* 0x00000000100402ca */ /* 0x000fe400008e0000 */
[----:B------:R-:W-:Y:S01]  /*59e0*/  @P0 R2UR UR13, R5 ;  /* 0x00000000050d02ca */ /* 0x000fe200000e0000 */
[----:B------:R-:W-:Y:S01]  /*59f0*/  @P0 IMAD.MOV.U32 R19, RZ, RZ, 0x40004040 ;  /* 0x40004040ff130424 */ /* 0x000fe200078e00ff */
[----:B------:R-:W-:Y:S01]  /*5a00*/  ISETP.NE.AND P1, PT, R13, 0x4, PT ;  /* 0x000000040d00780c */ /* 0x000fe20003f25270 */
[----:B------:R-:W-:Y:S01]  /*5a10*/  @P0 IMAD.MOV.U32 R17, RZ, RZ, 0x40004040 ;  /* 0x40004040ff110424 */ /* 0x000fe200078e00ff */
[----:B------:R-:W-:Y:S01]  /*5a20*/  @P0 VOTEU.ANY UP0, P3 ;  /* 0x0000000000ff0886 */ /* 0x000fe20001800100 */
[----:B------:R-:W-:Y:S02]  /*5a30*/  PLOP3.LUT P3, PT, PT, PT, PT, 0x80, 0x8 ;  /* 0x000000000008781c */ /* 0x000fe40003f6f070 */
[----:B------:R-:W-:Y:S02]  /*5a40*/  @P0 R2UR.BROADCAST UR11, R19 ;  /* 0x00000000130b02ca */ /* 0x000fe400008e0000 */
[----:B------:R-:W-:Y:S02]  /*5a50*/  @P0 R2UR.BROADCAST UR5, R17 ;  /* 0x00000000110502ca */ /* 0x000fe400008e0000 */
[----:B------:R-:W-:Y:S02]  /*5a60*/  ELECT P0, URZ, PT ;  /* 0x0000000000ff782f */ /* 0x000fe40003800000 */
[----:B------:R-:W-:Y:S09]  /*5a70*/  SEL R13, R13, RZ, P1 ;  /* 0x000000ff0d0d7207 */ /* 0x000ff20000800000 */
[----:B------:R0:W-:Y:S02]  /*5a80*/  UTCHMMA.2CTA gdesc[UR4], gdesc[UR10], tmem[UR13], tmem[UR16], idesc[UR17], UP0 ;  /* 0x00ff100a040075ea */ /* 0x0001e4000820000d */
[----:B------:R-:W-:Y:S01]  /*5a90*/  @P0 R2UR UR12, R5 ;  /* 0x00000000050c02ca */ /* 0x000fe200000e0000 */
[----:B------:R-:W-:Y:S02]  /*5aa0*/  @P0 VIADD R10, R18, 0x2 ;  /* 0x00000002120a0836 */ /* 0x000fe40000000000 */
[----:B------:R-:W-:Y:S02]  /*5ab0*/  @P0 VIADD R8, R16, 0x2 ;  /* 0x0000000210080836 */ /* 0x000fe40000000000 */
[----:B------:R-:W-:Y:S02]  /*5ac0*/  @P0 IMAD.MOV.U32 R20, RZ, RZ, R10 ;  /* 0x000000ffff140224 */ /* 0x000fe400078e000a */
[----:B------:R-:W-:Y:S02]  /*5ad0*/  @P0 IMAD.MOV.U32 R21, RZ, RZ, 0x40004040 ;  /* 0x40004040ff150424 */ /* 0x000fe400078e00ff */
[----:B------:R-:W-:Y:S01]  /*5ae0*/  @P0 IMAD.MOV.U32 R22, RZ, RZ, R8 ;  /* 0x000000ffff160224 */ /* 0x000fe200078e0008 */
[----:B------:R-:W-:Y:S01]  /*5af0*/  @P0 R2UR.BROADCAST UR8, R20 ;  /* 0x00000000140802ca */ /* 0x000fe200008e0000 */
[----:B------:R-:W-:Y:S01]  /*5b00*/  @P0 IMAD.MOV.U32 R23, RZ, RZ, 0x40004040 ;  /* 0x40004040ff170424 */ /* 0x000fe200078e00ff */
[----:B------:R-:W-:Y:S02]  /*5b10*/  @P0 R2UR.BROADCAST UR9, R21 ;  /* 0x00000000150902ca */ /* 0x000fe400008e0000 */
[----:B------:R-:W-:Y:S02]  /*5b20*/  @P0 R2UR.BROADCAST UR6, R22 ;  /* 0x00000000160602ca */ /* 0x000fe400008e0000 */
[----:B------:R-:W-:Y:S02]  /*5b30*/  @P0 R2UR.BROADCAST UR7, R23 ;  /* 0x00000000170702ca */ /* 0x000fe400008e0000 */
[----:B------:R-:W-:Y:S11]  /*5b40*/  ELECT P0, URZ, PT ;  /* 0x0000000000ff782f */ /* 0x000ff60003800000 */
[----:B------:R4:W-:Y:S02]  /*5b50*/  UTCHMMA.2CTA gdesc[UR6], gdesc[UR8], tmem[UR12], tmem[UR30], idesc[UR31], UPT ;  /* 0x00ff1e08060075ea */ /* 0x0009e4000ba0000c */
[----:B0-----:R-:W-:Y:S01]  /*5b60*/  @P0 R2UR UR13, R5 ;  /* 0x00000000050d02ca */ /* 0x001fe200000e0000 */
        /* <DEDUP_REMOVED lines=12> */
[----:B----4-:R-:W-:Y:S01]  /*5c30*/  @P0 R2UR UR12, R5 ;  /* 0x00000000050c02ca */ /* 0x010fe200000e0000 */
        /* <DEDUP_REMOVED lines=53> */
[----:B----4-:R-:W-:Y:S02]  /*5f90*/  @P0 R2UR.BROADCAST UR8, R18 ;  /* 0x00000000120802ca */ /* 0x010fe400008e0000 */
[----:B------:R-:W-:Y:S01]  /*5fa0*/  @P0 R2UR.BROADCAST UR6, R16 ;  /* 0x00000000100602ca */ /* 0x000fe200008e0000 */
[----:B------:R-:W-:Y:S01]  /*5fb0*/  IMAD.MOV.U32 R16, RZ, RZ, 0x800 ;  /* 0x00000800ff107424 */ /* 0x000fe200078e00ff */
[----:B------:R0:W-:Y:S01]  /*5fc0*/  UTCHMMA.2CTA gdesc[UR4], gdesc[UR10], tmem[UR13], tmem[UR20], idesc[UR21], UPT ;  /* 0x00ff140a040075ea */ /* 0x0001e2000ba0000d */
[----:B------:R-:W-:Y:S01]  /*5fd0*/  @P0 R2UR UR12, R5 ;  /* 0x00000000050c02ca */ /* 0x000fe200000e0000 */
[----:B------:R-:W-:Y:S02]  /*5fe0*/  @P0 IMAD.MOV.U32 R19, RZ, RZ, 0x40004040 ;  /* 0x40004040ff130424 */ /* 0x000fe400078e00ff */
[----:B------:R-:W-:Y:S03]  /*5ff0*/  @P0 IMAD.MOV.U32 R17, RZ, RZ, 0x40004040 ;  /* 0x40004040ff110424 */ /* 0x000fe600078e00ff */
        /* <DEDUP_REMOVED lines=8> */
[----:B------:R-:W-:Y:S01]  /*6080*/  @P0 MOV R5, 0x400 ;  /* 0x0000040000050802 */ /* 0x000fe20000000f00 */
[----:B--2---:R-:W-:Y:S04]  /*6090*/  @P0 IMAD.MOV.U32 R14, RZ, RZ, R6 ;  /* 0x000000ffff0e0224 */ /* 0x004fe800078e0006 */
[----:B------:R-:W-:Y:S01]  /*60a0*/  IMAD.MOV.U32 R7, RZ, RZ, R14 ;  /* 0x000000ffff077224 */ /* 0x000fe200078e000e */
[----:B------:R1:W-:Y:S04]  /*60b0*/  @P0 STL [R1+0x10], R14 ;  /* 0x0000100e01000387 */ /* 0x0003e80000100800 */
[----:B---3--:R-:W-:Y:S05]  /*60c0*/  @P0 LEA R4, R7, R5, 0x18 ;  /* 0x0000000507040211 */ /* 0x008fea00078ec0ff */
[C---:B------:R-:W-:Y:S02]  /*60d0*/  @P0 IMAD R5, R15.reuse, 0x8, R4 ;  /* 0x000000080f050824 */ /* 0x040fe400078e0204 */
[----:B------:R-:W-:Y:S02]  /*60e0*/  VIADD R15, R15, 0x1 ;  /* 0x000000010f0f7836 */ /* 0x000fe40000000000 */
[----:B------:R-:W-:Y:S05]  /*60f0*/  @P0 VIADD R5, R5, 0x10 ;  /* 0x0000001005050836 */ /* 0x000fea0000000000 */
[----:B------:R-:W-:Y:S02]  /*6100*/  @P0 R2UR.BROADCAST UR4, R5 ;  /* 0x00000000050402ca */ /* 0x000fe400008e0000 */
[C---:B------:R-:W-:Y:S02]  /*6110*/  ISETP.NE.AND P0, PT, R9.reuse, 0x2, PT ;  /* 0x000000020900780c */ /* 0x040fe40003f05270 */
[----:B------:R-:W-:Y:S02]  /*6120*/  SEL R5, RZ, 0x1, P1 ;  /* 0x00000001ff057807 */ /* 0x000fe40000800000 */
[----:B------:R-:W-:Y:S02]  /*6130*/  SEL R8, RZ, 0x1, P0 ;  /* 0x00000001ff087807 */ /* 0x000fe40000000000 */
[----:B------:R-:W-:Y:S02]  /*6140*/  SEL R9, R9, RZ, P0 ;  /* 0x000000ff09097207 */ /* 0x000fe40000000000 */
[----:B------:R-:W-:Y:S02]  /*6150*/  ISETP.NE.AND P0, PT, R15, 0x2, PT ;  /* 0x000000020f00780c */ /* 0x000fe40003f05270 */
[----:B------:R-:W-:Y:S01]  /*6160*/  LOP3.LUT R11, R11, R8, RZ, 0x3c, !PT ;  /* 0x000000080b0b7212 */ /* 0x000fe200078e3cff */
[----:B------:R1:W-:Y:S01]  /*6170*/  UTCBAR.2CTA.MULTICAST [UR4], URZ, UR32 ;  /* 0x000000ff040073e9 */ /* 0x0003e20008200820 */
[----:B------:R-:W-:Y:S02]  /*6180*/  LOP3.LUT R12, R12, R5, RZ, 0x3c, !PT ;  /* 0x000000050c0c7212 */ /* 0x000fe400078e3cff */
[----:B------:R-:W-:Y:S01]  /*6190*/  SEL R15, R15, RZ, P0 ;  /* 0x000000ff0f0f7207 */ /* 0x000fe20000000000 */
[----:B------:R-:W-:Y:S06]  /*61a0*/  @P2 BRA `(.L_x_81) ;  /* 0xfffffff400ac2947 */ /* 0x000fec000383ffff */
[----:B-1----:R-:W-:Y:S05]  /*61b0*/  BSYNC B1 ;  /* 0x0000000000017941 */ /* 0x002fea0003800000 */
.L_x_76:
[----:B------:R-:W0:Y:S01]  /*61c0*/  S2UR UR4, SR_CgaCtaId ;  /* 0x00000000000479c3 */ /* 0x000e220000008800 */
[----:B------:R-:W-:Y:S01]  /*61d0*/  ELECT P0, URZ, PT ;  /* 0x0000000000ff782f */ /* 0x000fe20003800000 */
[----:B------:R-:W-:Y:S01]  /*61e0*/  HFMA2 R26, -RZ, RZ, 0, 1.1920928955078125e-07 ;  /* 0x00000002ff1a7431 */ /* 0x000fe200000001ff */
[----:B------:R-:W-:Y:S01]  /*61f0*/  UMOV UR5, 0x3 ;  /* 0x0000000300057882 */ /* 0x000fe20000000000 */
[----:B------:R-:W-:Y:S01]  /*6200*/  HFMA2 R21, -RZ, RZ, 0, 5.9604644775390625e-08 ;  /* 0x00000001ff157431 */ /* 0x000fe200000001ff */
[----:B------:R-:W-:Y:S01]  /*6210*/  PLOP3.LUT P3, PT, PT, PT, PT, 0x8, 0x80 ;  /* 0x000000000080781c */ /* 0x000fe20003f6e170 */
[----:B------:R-:W-:Y:S02]  /*6220*/  IMAD.MOV.U32 R24, RZ, RZ, RZ ;  /* 0x000000ffff187224 */ /* 0x000fe400078e00ff */
[----:B------:R-:W-:Y:S02]  /*6230*/  IMAD.MOV.U32 R6, RZ, RZ, 0x1 ;  /* 0x00000001ff067424 */ /* 0x000fe400078e00ff */
[----:B------:R-:W-:-:S02]  /*6240*/  IMAD.MOV.U32 R23, RZ, RZ, 0x1 ;  /* 0x00000001ff177424 */ /* 0x000fc400078e00ff */
[----:B------:R-:W-:Y:S02]  /*6250*/  IMAD.MOV.U32 R22, RZ, RZ, RZ ;  /* 0x000000ffff167224 */ /* 0x000fe400078e00ff */
[----:B------:R-:W-:Y:S01]  /*6260*/  @P0 MOV R4, 0x400 ;  /* 0x0000040000040802 */ /* 0x000fe20000000f00 */
[----:B0-----:R-:W-:-:S05]  /*6270*/  @P0 IMAD.U32 R7, RZ, RZ, UR4 ;  /* 0x00000004ff070e24 */ /* 0x001fca000f8e00ff */
[----:B------:R-:W-:Y:S01]  /*6280*/  @P0 LEA R4, R7, R4, 0x18 ;  /* 0x0000000407040211 */ /* 0x000fe200078ec0ff */
[----:B------:R0:W-:Y:S04]  /*6290*/  @P0 STL [R1+0x10], R7 ;  /* 0x0000100701000387 */ /* 0x0001e80000100800 */
[----:B------:R-:W-:-:S05]  /*62a0*/  @P0 VIADD R4, R4, 0x60 ;  /* 0x0000006004040836 */ /* 0x000fca0000000000 */
[----:B------:R-:W-:Y:S02]  /*62b0*/  @P0 R2UR.BROADCAST UR4, R4 ;  /* 0x00000000040402ca */ /* 0x000fe400008e0000 */
[----:B------:R-:W-:-:S11]  /*62c0*/  MOV R4, RZ ;  /* 0x000000ff00047202 */ /* 0x000fd60000000f00 */
[----:B------:R0:W-:Y:S01]  /*62d0*/  UTCBAR.2CTA.MULTICAST [UR4], URZ, UR5 ;  /* 0x000000ff040073e9 */ /* 0x0001e20008200805 */
[----:B------:R-:W-:Y:S01]  /*62e0*/  NOP ;  /* 0x0000000000007918 */ /* 0x000fe20000000000 */
.L_x_74:
[----:B------:R-:W2:Y:S02]  /*62f0*/  LDL R5, [R1] ;  /* 0x0000000001057983 */ /* 0x000ea40000100800 */
[----:B0-2---:R-:W-:-:S13]  /*6300*/  R2UR UR4, R5 ;  /* 0x00000000050472ca */ /* 0x005fda00000e0000 */
[----:B------:R-:W-:-:S09]  /*6310*/  UISETP.NE.AND UP0, UPT, UR4, URZ, UPT ;  /* 0x000000ff0400728c */ /* 0x000fd2000bf05270 */
[----:B------:R-:W-:Y:S05]  /*6320*/  BRA.U UP0, `(.L_x_60) ;  /* 0x0000000900247547 */ /* 0x000fea000b800000 */
[----:B------:R-:W0:Y:S01]  /*6330*/  S2UR UR4, SR_CgaCtaId ;  /* 0x00000000000479c3 */ /* 0x000e220000008800 */
[----:B------:R-:W-:Y:S02]  /*6340*/  MOV R5, 0x400 ;  /* 0x0000040000057802 */ /* 0x000fe40000000f00 */
[----:B------:R-:W-:Y:S01]  /*6350*/  SHF.L.U32 R8, R22, 0x1f, RZ ;  /* 0x0000001f16087819 */ /* 0x000fe200000006ff */
[----:B0-----:R-:W-:-:S05]  /*6360*/  IMAD.U32 R7, RZ, RZ, UR4 ;  /* 0x00000004ff077e24 */ /* 0x001fca000f8e00ff */
[----:B------:R-:W-:Y:S01]  /*6370*/  LEA R5, R7, R5, 0x18 ;  /* 0x0000000507057211 */ /* 0x000fe200078ec0ff */
[----:B------:R0:W-:Y:S04]  /*6380*/  STL [R1+0x10], R7 ;  /* 0x0000100701007387 */ /* 0x0001e80000100800 */
[----:B------:R-:W-:-:S04]  /*6390*/  IMAD R16, R4, 0x8, R5 ;  /* 0x0000000804107824 */ /* 0x000fc800078e0205 */
[----:B------:R-:W1:Y:S02]  /*63a0*/  SYNCS.PHASECHK.TRANS64.TRYWAIT P0, [R16+URZ+0x80], R8 ;  /* 0x00008008100075a7 */ /* 0x000e6400080011ff */
[----:B01----:R-:W-:Y:S05]  /*63b0*/  @!P0 BRA `(.L_x_82) ;  /* 0x0000008000608947 */ /* 0x003fea0003800000 */
.L_x_191:
[----:B------:R-:W-:-:S04]  /*63c0*/  SHF.L.U32 R8, R21, 0x1f, RZ ;  /* 0x0000001f15087819 */ /* 0x000fc800000006ff */
[----:B------:R-:W1:Y:S02]  /*63d0*/  SYNCS.PHASECHK.TRANS64.TRYWAIT P0, [R5+URZ+0xd8], R8 ;  /* 0x0000d808050075a7 */ /* 0x000e6400080011ff */
[----:B-1----:R-:W-:Y:S05]  /*63e0*/  @!P0 BRA `(.L_x_83) ;  /* 0x00000080006c8947 */ /* 0x002fea0003800000 */
.L_x_193:
[----:B------:R-:W2:Y:S04]  /*63f0*/  LDL R10, [R1+0x8] ;  /* 0x00000800010a7983 */ /* 0x000ea80000100800 */
[----:B------:R-:W3:Y:S01]  /*6400*/  LDL R7, [R1+0xc] ;  /* 0x00000c0001077983 */ /* 0x000ee20000100800 */
[----:B------:R-:W-:Y:S01]  /*6410*/  IMAD.SHL.U32 R15, R4, 0x80, RZ ;  /* 0x00000080040f7824 */ /* 0x000fe200078e00ff */
[----:B------:R-:W-:Y:S01]  /*6420*/  BSSY B1, `(.L_x_84) ;  /* 0x0000070000017945 */ /* 0x000fe20003800000 */
[----:B------:R-:W-:Y:S01]  /*6430*/  PLOP3.LUT P2, PT, PT, PT, PT, 0x80, 0x8 ;  /* 0x000000000008781c */ /* 0x000fe20003f4f070 */
[----:B------:R-:W-:Y:S02]  /*6440*/  IMAD.MOV.U32 R17, RZ, RZ, 0x100 ;  /* 0x00000100ff117424 */ /* 0x000fe400078e00ff */
[C---:B------:R-:W-:Y:S01]  /*6450*/  IADD3 R14, PT, PT, R15.reuse, 0x8, RZ ;  /* 0x000000080f0e7810 */ /* 0x040fe20007ffe0ff */
[C---:B------:R-:W-:Y:S01]  /*6460*/  VIADD R13, R15.reuse, 0x10 ;  /* 0x000000100f0d7836 */ /* 0x040fe20000000000 */
[C---:B------:R-:W-:Y:S01]  /*6470*/  IADD3 R12, PT, PT, R15.reuse, 0x18, RZ ;  /* 0x000000180f0c7810 */ /* 0x040fe20007ffe0ff */
[C---:B------:R-:W-:Y:S01]  /*6480*/  VIADD R11, R15.reuse, 0x20 ;  /* 0x000000200f0b7836 */ /* 0x040fe20000000000 */
[C---:B------:R-:W-:Y:S01]  /*6490*/  IADD3 R8, PT, PT, R15.reuse, 0x38, RZ ;  /* 0x000000380f087810 */ /* 0x040fe20007ffe0ff */
[----:B0-----:R-:W-:Y:S01]  /*64a0*/  VIADD R9, R15, 0x30 ;  /* 0x000000300f097836 */ /* 0x001fe20000000000 */
[----:B--2---:R-:W-:-:S02]  /*64b0*/  R2UR UR5, R10 ;  /* 0x000000000a0572ca */ /* 0x004fc400000e0000 */
[----:B------:R-:W-:Y:S02]  /*64c0*/  IADD3 R10, PT, PT, R15, 0x28, RZ ;  /* 0x000000280f0a7810 */ /* 0x000fe40007ffe0ff */
[----:B---3--:R-:W-:-:S09]  /*64d0*/  R2UR UR4, R7 ;  /* 0x00000000070472ca */ /* 0x008fd200000e0000 */
[----:B------:R-:W-:-:S04]  /*64e0*/  UISETP.NE.AND UP1, UPT, UR5, URZ, UPT ;  /* 0x000000ff0500728c */ /* 0x000fc8000bf25270 */
[----:B------:R-:W-:-:S03]  /*64f0*/  UISETP.NE.AND UP0, UPT, UR4, URZ, UPT ;  /* 0x000000ff0400728c */ /* 0x000fc6000bf05270 */
[----:B------:R-:W-:Y:S01]  /*6500*/  UMOV UR4, 0x10212010 ;  /* 0x1021201000047882 */ /* 0x000fe20000000000 */
[----:B------:R-:W-:Y:S02]  /*6510*/  USEL UR5, URZ, 0x4000, UP0 ;  /* 0x00004000ff057887 */ /* 0x000fe40008000000 */
[----:B------:R-:W-:-:S06]  /*6520*/  USEL UR4, UR4, 0x10210010, !UP1 ;  /* 0x1021001004047887 */ /* 0x000fcc000c800000 */
[----:B------:R-:W-:-:S05]  /*6530*/  IMAD.U32 R7, RZ, RZ, UR4 ;  /* 0x00000004ff077e24 */ /* 0x000fca000f8e00ff */
[----:B------:R-:W-:-:S07]  /*6540*/  IADD3 R4, PT, PT, R7, UR5, RZ ;  /* 0x0000000507047c10 */ /* 0x000fce000fffe0ff */
.L_x_87:
[----:B------:R-:W-:Y:S01]  /*6550*/  LEA R7, R26, R5, 0x3 ;  /* 0x000000051a077211 */ /* 0x000fe200078e18ff */
[----:B------:R-:W-:Y:S01]  /*6560*/  BSSY B0, `(.L_x_85) ;  /* 0x0000004000007945 */ /* 0x000fe20003800000 */
[----:B------:R-:W-:Y:S04]  /*6570*/  SHF.L.U32 R19, R24, 0x1f, RZ ;  /* 0x0000001f18137819 */ /* 0x000fe800000006ff */
[----:B0-----:R-:W0:Y:S02]  /*6580*/  SYNCS.PHASECHK.TRANS64.TRYWAIT P0, [R7+URZ+0x20], R19 ;  /* 0x00002013070075a7 */ /* 0x001e2400080011ff */
[----:B0-----:R-:W-:Y:S05]  /*6590*/  @!P0 BRA `(.L_x_86) ;  /* 0x0000008000188947 */ /* 0x001fea0003800000 */
.L_x_195:
[----:B------:R-:W-:Y:S05]  /*65a0*/  BSYNC B0 ;  /* 0x0000000000007941 */ /* 0x000fea0003800000 */
.L_x_85:
[----:B------:R-:W-:Y:S02]  /*65b0*/  LEA R28, R26, UR73, 0xa ;  /* 0x000000491a1c7c11 */ /* 0x000fe4000f8e50ff */
[----:B------:R-:W-:Y:S02]  /*65c0*/  ELECT P0, URZ, PT ;  /* 0x0000000000ff782f */ /* 0x000fe40003800000 */
[----:B------:R-:W-:Y:S01]  /*65d0*/  R2UR UR5, R4 ;  /* 0x00000000040572ca */ /* 0x000fe200000e0000 */
[----:B------:R-:W-:Y:S10]  /*65e0*/  UMOV UR4, URZ ;  /* 0x000000ff00047c82 */ /* 0x000ff40008000000 */
[----:B------:R-:W-:Y:S01]  /*65f0*/  @P0 R2UR.BROADCAST UR6, R28 ;  /* 0x000000001c0602ca */ /* 0x000fe200008e0000 */
[----:B------:R-:W-:Y:S01]  /*6600*/  VIADD R26, R26, 0x1 ;  /* 0x000000011a1a7836 */ /* 0x000fe20000000000 */
[----:B------:R-:W-:Y:S02]  /*6610*/  @P0 R2UR.BROADCAST UR8, R17 ;  /* 0x00000000110802ca */ /* 0x000fe400008e0000 */
[----:B------:R-:W-:Y:S02]  /*6620*/  PLOP3.LUT P1, PT, P2, PT, PT, 0x80, 0x8 ;  /* 0x000000000008781c */ /* 0x000fe4000172f070 */
[----:B------:R-:W-:Y:S02]  /*6630*/  PLOP3.LUT P2, PT, PT, PT, PT, 0x8, 0x80 ;  /* 0x000000000080781c */ /* 0x000fe40003f4e170 */
[----:B------:R-:W-:Y:S01]  /*6640*/  @P0 R2UR UR9, R15 ;  /* 0x000000000f0902ca */ /* 0x000fe200000e0000 */
[----:B------:R-:W-:Y:S01]  /*6650*/  @P0 IMAD.MOV.U32 R29, RZ, RZ, 0x40004040 ;  /* 0x40004040ff1d0424 */ /* 0x000fe200078e00ff */
[----:B------:R-:W-:Y:S04]  /*6660*/  @P0 VOTEU.ANY UP0, P3 ;  /* 0x0000000000ff0886 */ /* 0x000fe80001800100 */
[----:B------:R-:W-:Y:S02]  /*6670*/  @P0 R2UR.BROADCAST UR7, R29 ;  /* 0x000000001d0702ca */ /* 0x000fe400008e0000 */
[----:B------:R-:W-:Y:S11]  /*6680*/  ELECT P0, URZ, PT ;  /* 0x0000000000ff782f */ /* 0x000ff60003800000 */
[----:B------:R-:W-:Y:S02]  /*6690*/  @!UPT UIADD3 URZ, UPT, UPT, URZ, URZ, URZ ;  /* 0x000000fffffff290 */ /* 0x000fe4000fffe0ff */
[----:B------:R-:W-:Y:S01]  /*66a0*/  @P0 R2UR.BROADCAST UR13, R17 ;  /* 0x00000000110d02ca */ /* 0x000fe200008e0000 */
[----:B------:R1:W-:Y:S01]  /*66b0*/  UTCHMMA.2CTA tmem[UR9], gdesc[UR6], tmem[UR8], tmem[UR4], idesc[UR5], UP0 ;  /* 0x00ff0406090079ea */ /* 0x0003e20008200008 */
[----:B------:R-:W-:Y:S01]  /*66c0*/  @P0 R2UR UR15, R14 ;  /* 0x000000000e0f02ca */ /* 0x000fe200000e0000 */
[----:B------:R-:W-:Y:S02]  /*66d0*/  @P0 VIADD R18, R28, 0x80 ;  /* 0x000000801c120836 */ /* 0x000fe40000000000 */
[----:B0-----:R-:W-:Y:S03]  /*66e0*/  @P0 IMAD.MOV.U32 R19, RZ, RZ, 0x40004040 ;  /* 0x40004040ff130424 */ /* 0x001fe600078e00ff */
        /* <DEDUP_REMOVED lines=8> */
[----:B------:R-:W-:Y:S03]  /*6770*/  @P0 IMAD.MOV.U32 R19, RZ, RZ, 0x40004040 ;  /* 0x40004040ff130424 */ /* 0x000fe600078e00ff */
[----:B-1----:R-:W-:Y:S02]  /*6780*/  @P0 R2UR.BROADCAST UR8, R18 ;  /* 0x00000000120802ca */ /* 0x002fe400008e0000 */
[----:B------:R-:W-:Y:S02]  /*6790*/  @P0 R2UR.BROADCAST UR9, R19 ;  /* 0x00000000130902ca */ /* 0x000fe400008e0000 */
[----:B------:R-:W-:Y:S11]  /*67a0*/  ELECT P0, URZ, PT ;  /* 0x0000000000ff782f */ /* 0x000ff60003800000 */
[----:B------:R1:W-:Y:S02]  /*67b0*/  UTCHMMA.2CTA tmem[UR14], gdesc[UR8], tmem[UR12], tmem[UR4], idesc[UR5], UPT ;  /* 0x00ff04080e0079ea */ /* 0x0003e4000ba0000c */
[----:B------:R-:W-:Y:S01]  /*67c0*/  @P0 VIADD R18, R28, 0x180 ;  /* 0x000001801c120836 */ /* 0x000fe20000000000 */
[----:B0-----:R-:W-:Y:S01]  /*67d0*/  @P0 R2UR UR13, R12 ;  /* 0x000000000c0d02ca */ /* 0x001fe200000e0000 */
[----:B------:R-:W-:Y:S01]  /*67e0*/  @P0 IMAD.MOV.U32 R19, RZ, RZ, 0x40004040 ;  /* 0x40004040ff130424 */ /* 0x000fe200078e00ff */
[----:B------:R-:W-:Y:S02]  /*67f0*/  @P0 R2UR.BROADCAST UR10, R17 ;  /* 0x00000000110a02ca */ /* 0x000fe400008e0000 */
[----:B------:R-:W-:Y:S02]  /*6800*/  @P0 R2UR.BROADCAST UR6, R18 ;  /* 0x00000000120602ca */ /* 0x000fe400008e0000 */
[----:B------:R-:W-:Y:S02]  /*6810*/  @P0 R2UR.BROADCAST UR7, R19 ;  /* 0x00000000130702ca */ /* 0x000fe400008e0000 */
[----:B------:R-:W-:Y:S11]  /*6820*/  ELECT P0, URZ, PT ;  /* 0x0000000000ff782f */ /* 0x000ff60003800000 */
[----:B------:R-:W-:Y:S02]  /*6830*/  @!UPT UIADD3 URZ, UPT, UPT, URZ, URZ, URZ ;  /* 0x000000fffffff290 */ /* 0x000fe4000fffe0ff */
[----:B------:R-:W-:Y:S01]  /*6840*/  @P0 R2UR.BROADCAST UR11, R17 ;  /* 0x00000000110b02ca */ /* 0x000fe200008e0000 */
[----:B------:R0:W-:Y:S01]  /*6850*/  UTCHMMA.2CTA tmem[UR13], gdesc[UR6], tmem[UR10], tmem[UR4], idesc[UR5], UPT ;  /* 0x00ff04060d0079ea */ /* 0x0001e2000ba0000a */
[----:B------:R-:W-:Y:S01]  /*6860*/  @P0 VIADD R18, R28, 0x200 ;  /* 0x000002001c120836 */ /* 0x000fe20000000000 */
[----:B-1----:R-:W-:Y:S01]  /*6870*/  @P0 R2UR UR12, R11 ;  /* 0x000000000b0c02ca */ /* 0x002fe200000e0000 */
[----:B------:R-:W-:Y:S03]  /*6880*/  @P0 IMAD.MOV.U32 R19, RZ, RZ, 0x40004040 ;  /* 0x40004040ff130424 */ /* 0x000fe600078e00ff */
[----:B------:R-:W-:Y:S02]  /*6890*/  @P0 R2UR.BROADCAST UR8, R18 ;  /* 0x00000000120802ca */ /* 0x000fe400008e0000 */
[----:B------:R-:W-:Y:S02]  /*68a0*/  @P0 R2UR.BROADCAST UR9, R19 ;  /* 0x00000000130902ca */ /* 0x000fe400008e0000 */
[----:B------:R-:W-:Y:S11]  /*68b0*/  ELECT P0, URZ, PT ;  /* 0x0000000000ff782f */ /* 0x000ff60003800000 */
[----:B------:R1:W-:Y:S02]  /*68c0*/  UTCHMMA.2CTA tmem[UR12], gdesc[UR8], tmem[UR11], tmem[UR4], idesc[UR5], UPT ;  /* 0x00ff04080c0079ea */ /* 0x0003e4000ba0000b */
[----:B------:R-:W-:Y:S01]  /*68d0*/  @P0 R2UR UR14, R10 ;  /* 0x000000000a0e02ca */ /* 0x000fe200000e0000 */
[----:B------:R-:W-:Y:S01]  /*68e0*/  @P0 VIADD R18, R28, 0x280 ;  /* 0x000002801c120836 */ /* 0x000fe20000000000 */
[----:B0-----:R-:W-:Y:S01]  /*68f0*/  @P0 R2UR.BROADCAST UR10, R17 ;  /* 0x00000000110a02ca */ /* 0x001fe200008e0000 */
[----:B------:R-:W-:Y:S03]  /*6900*/  @P0 IMAD.MOV.U32 R19, RZ, RZ, 0x40004040 ;  /* 0x40004040ff130424 */ /* 0x000fe600078e00ff */
[----:B------:R-:W-:Y:S02]  /*6910*/  @P0 R2UR.BROADCAST UR6, R18 ;  /* 0x00000000120602ca */ /* 0x000fe400008e0000 */
[----:B------:R-:W-:Y:S02]  /*6920*/  @P0 R2UR.BROADCAST UR7, R19 ;  /* 0x00000000130702ca */ /* 0x000fe400008e0000 */
[----:B------:R-:W-:Y:S11]  /*6930*/  ELECT P0, URZ, PT ;  /* 0x0000000000ff782f */ /* 0x000ff60003800000 */
[----:B------:R0:W-:Y:S02]  /*6940*/  UTCHMMA.2CTA tmem[UR14], gdesc[UR6], tmem[UR10], tmem[UR4], idesc[UR5], UPT ;  /* 0x00ff04060e0079ea */ /* 0x0001e4000ba0000a */
[----:B------:R-:W-:Y:S01]  /*6950*/  @P0 R2UR UR13, R9 ;  /* 0x00000000090d02ca */ /* 0x000fe200000e0000 */
[C---:B------:R-:W-:Y:S01]  /*6960*/  @P0 VIADD R18, R28.reuse, 0x300 ;  /* 0x000003001c120836 */ /* 0x040fe20000000000 */
[----:B-1----:R-:W-:Y:S01]  /*6970*/  @P0 R2UR.BROADCAST UR12, R17 ;  /* 0x00000000110c02ca */ /* 0x002fe200008e0000 */
[----:B------:R-:W-:Y:S02]  /*6980*/  @P0 IMAD.MOV.U32 R19, RZ, RZ, 0x40004040 ;  /* 0x40004040ff130424 */ /* 0x000fe400078e00ff */
[----:B------:R-:W-:Y:S01]  /*6990*/  VIADD R28, R28, 0x380 ;  /* 0x000003801c1c7836 */ /* 0x000fe20000000000 */
[----:B------:R-:W-:Y:S02]  /*69a0*/  @P0 R2UR.BROADCAST UR8, R18 ;  /* 0x00000000120802ca */ /* 0x000fe400008e0000 */
[----:B------:R-:W-:Y:S02]  /*69b0*/  @P0 R2UR.BROADCAST UR9, R19 ;  /* 0x00000000130902ca */ /* 0x000fe400008e0000 */
[----:B------:R-:W-:Y:S11]  /*69c0*/  ELECT P0, URZ, PT ;  /* 0x0000000000ff782f */ /* 0x000ff60003800000 */
[----:B------:R1:W-:Y:S02]  /*69d0*/  UTCHMMA.2CTA tmem[UR13], gdesc[UR8], tmem[UR12], tmem[UR4], idesc[UR5], UPT ;  /* 0x00ff04080d0079ea */ /* 0x0003e4000ba0000c */
[----:B------:R-:W-:Y:S01]  /*69e0*/  @P0 R2UR UR11, R8 ;  /* 0x00000000080b02ca */ /* 0x000fe200000e0000 */
[----:B------:R-:W-:Y:S01]  /*69f0*/  @P0 IMAD.MOV.U32 R29, RZ, RZ, 0x40004040 ;  /* 0x40004040ff1d0424 */ /* 0x000fe200078e00ff */
[----:B0-----:R-:W-:Y:S02]  /*6a00*/  @P0 R2UR.BROADCAST UR6, R28 ;  /* 0x000000001c0602ca */ /* 0x001fe400008e0000 */
[----:B------:R-:W-:Y:S01]  /*6a10*/  @P0 R2UR.BROADCAST UR10, R17 ;  /* 0x00000000110a02ca */ /* 0x000fe200008e0000 */
[----:B------:R-:W-:Y:S01]  /*6a20*/  IMAD.MOV.U32 R17, RZ, RZ, 0x180 ;  /* 0x00000180ff117424 */ /* 0x000fe200078e00ff */
[----:B------:R-:W-:Y:S02]  /*6a30*/  @P0 R2UR.BROADCAST UR7, R29 ;  /* 0x000000001d0702ca */ /* 0x000fe400008e0000 */
[----:B------:R-:W-:Y:S11]  /*6a40*/  ELECT P0, URZ, PT ;  /* 0x0000000000ff782f */ /* 0x000ff60003800000 */
[----:B------:R-:W-:Y:S02]  /*6a50*/  @!UPT UIADD3 URZ, UPT, UPT, URZ, URZ, URZ ;  /* 0x000000fffffff290 */ /* 0x000fe4000fffe0ff */
[----:B------:R-:W-:Y:S01]  /*6a60*/  @P0 VIADD R7, R7, 0x40 ;  /* 0x0000004007070836 */ /* 0x000fe20000000000 */
[----:B-1----:R-:W-:Y:S04]  /*6a70*/  UMOV UR9, UR5 ;  /* 0x0000000500097c82 */ /* 0x002fe80008000000 */
[----:B------:R-:W-:Y:S01]  /*6a80*/  @P0 R2UR.BROADCAST UR4, R7 ;  /* 0x00000000070402ca */ /* 0x000fe200008e0000 */
[----:B------:R-:W-:Y:S01]  /*6a90*/  ULOP3.LUT UR5, UR77, 0xffff, URZ, 0xc0, !UPT ;  /* 0x0000ffff4d057892 */ /* 0x000fe2000f8ec0ff */
[C---:B------:R-:W-:Y:S01]  /*6aa0*/  ISETP.NE.AND P0, PT, R26.reuse, 0x4, PT ;  /* 0x000000041a00780c */ /* 0x040fe20003f05270 */
[----:B------:R-:W-:Y:S02]  /*6ab0*/  UMOV UR8, URZ ;  /* 0x000000ff00087c82 */ /* 0x000fe40008000000 */
[----:B------:R0:W-:Y:S01]  /*6ac0*/  UTCHMMA.2CTA tmem[UR11], gdesc[UR6], tmem[UR10], tmem[UR8], idesc[UR9], UPT ;  /* 0x00ff08060b0079ea */ /* 0x0001e2000ba0000a */
[----:B------:R-:W-:Y:S02]  /*6ad0*/  SEL R7, RZ, 0x1, P0 ;  /* 0x00000001ff077807 */ /* 0x000fe40000000000 */
[----:B------:R-:W-:Y:S02]  /*6ae0*/  SEL R26, R26, RZ, P0 ;  /* 0x000000ff1a1a7207 */ /* 0x000fe40000000000 */
[----:B------:R-:W-:Y:S03]  /*6af0*/  LOP3.LUT R24, R24, R7, RZ, 0x3c, !PT ;  /* 0x0000000718187212 */ /* 0x000fe600078e3cff */
[----:B------:R0:W-:Y:S01]  /*6b00*/  UTCBAR.2CTA.MULTICAST [UR4], URZ, UR5 ;  /* 0x000000ff040073e9 */ /* 0x0001e20008200805 */
[----:B------:R-:W-:Y:S05]  /*6b10*/  @P1 BRA `(.L_x_87) ;  /* 0xfffffff8008c1947 */ /* 0x000fea000383ffff */
[----:B0-----:R-:W-:Y:S05]  /*6b20*/  BSYNC B1 ;  /* 0x0000000000017941 */ /* 0x001fea0003800000 */
.L_x_84:
[----:B------:R-:W-:Y:S01]  /*6b30*/  R2UR UR5, R5 ;  /* 0x00000000050572ca */ /* 0x000fe200000e0000 */
[----:B------:R-:W-:Y:S01]  /*6b40*/  UMOV UR6, 0x3 ;  /* 0x0000000300067882 */ /* 0x000fe20000000000 */
[----:B------:R-:W-:Y:S02]  /*6b50*/  R2UR UR4, R16 ;  /* 0x00000000100472ca */ /* 0x000fe400000e0000 */
[----:B------:R-:W-:-:S09]  /*6b60*/  LOP3.LUT R21, R21, 0x1, RZ, 0x3c, !PT ;  /* 0x0000000115157812 */ /* 0x000fd200078e3cff */
[----:B------:R-:W-:Y:S02]  /*6b70*/  UIADD3 UR5, UPT, UPT, UR5, 0xd0, URZ ;  /* 0x000000d005057890 */ /* 0x000fe4000fffe0ff */
[----:B------:R-:W-:-:S07]  /*6b80*/  UIADD3 UR4, UPT, UPT, UR4, 0x90, URZ ;  /* 0x0000009004047890 */ /* 0x000fce000fffe0ff */
[----:B------:R1:W-:Y:S02]  /*6b90*/  UTCBAR.2CTA.MULTICAST [UR5], URZ, UR6 ;  /* 0x000000ff050073e9 */ /* 0x0003e40008200806 */
[----:B------:R1:W-:Y:S01]  /*6ba0*/  UTCBAR.2CTA.MULTICAST [UR4], URZ, UR6 ;  /* 0x000000ff040073e9 */ /* 0x0003e20008200806 */
[----:B------:R-:W-:Y:S02]  /*6bb0*/  NOP ;  /* 0x0000000000007918 */ /* 0x000fe40000000000 */
.L_x_60:
[----:B---3--:R-:W3:Y:S01]  /*6bc0*/  LDL R4, [R1] ;  /* 0x0000000001047983 */ /* 0x008ee20000100800 */
[----:B------:R-:W-:Y:S02]  /*6bd0*/  PLOP3.LUT P4, PT, PT, PT, PT, 0x8, 0x80 ;  /* 0x000000000080781c */ /* 0x000fe40003f8e170 */
[----:B-1-3--:R-:W-:-:S13]  /*6be0*/  R2UR UR4, R4 ;  /* 0x00000000040472ca */ /* 0x00afda00000e0000 */
[----:B------:R-:W-:-:S09]  /*6bf0*/  UISETP.NE.AND UP0, UPT, UR4, URZ, UPT ;  /* 0x000000ff0400728c */ /* 0x000fd2000bf05270 */
[----:B------:R-:W-:Y:S05]  /*6c00*/  BRA.U UP0, `(.L_x_43) ;  /* 0x0000000100447547 */ /* 0x000fea000b800000 */
[----:B------:R-:W1:Y:S01]  /*6c10*/  S2UR UR4, SR_CgaCtaId ;  /* 0x00000000000479c3 */ /* 0x000e620000008800 */
[----:B------:R-:W-:Y:S01]  /*6c20*/  VIADD R5, R6, 0x1 ;  /* 0x0000000106057836 */ /* 0x000fe20000000000 */
[----:B------:R-:W-:-:S04]  /*6c30*/  MOV R4, 0x400 ;  /* 0x0000040000047802 */ /* 0x000fc80000000f00 */
[----:B------:R-:W-:-:S04]  /*6c40*/  ISETP.NE.AND P0, PT, R5, 0x2, PT ;  /* 0x000000020500780c */ /* 0x000fc80003f05270 */
[----:B------:R-:W-:Y:S02]  /*6c50*/  SEL R6, RZ, 0x1, P0 ;  /* 0x00000001ff067807 */ /* 0x000fe40000000000 */
[----:B------:R-:W-:Y:S02]  /*6c60*/  SEL R5, R5, RZ, P0 ;  /* 0x000000ff05057207 */ /* 0x000fe40000000000 */
[----:B------:R-:W-:-:S05]  /*6c70*/  LOP3.LUT R6, R23, R6, RZ, 0x3c, !PT ;  /* 0x0000000617067212 */ /* 0x000fca00078e3cff */
[----:B------:R-:W-:Y:S02]  /*6c80*/  IMAD.U32 R6, R6, -0x80000000, RZ ;  /* 0x8000000006067824 */ /* 0x000fe400078e00ff */
[----:B-1----:R-:W-:-:S05]  /*6c90*/  IMAD.U32 R8, RZ, RZ, UR4 ;  /* 0x00000004ff087e24 */ /* 0x002fca000f8e00ff */
[----:B------:R-:W-:Y:S01]  /*6ca0*/  LEA R4, R8, R4, 0x18 ;  /* 0x0000000408047211 */ /* 0x000fe200078ec0ff */
[----:B------:R1:W-:Y:S04]  /*6cb0*/  STL [R1+0x10], R8 ;  /* 0x0000100801007387 */ /* 0x0003e80000100800 */
[----:B------:R-:W-:-:S04]  /*6cc0*/  IMAD R5, R5, 0x8, R4 ;  /* 0x0000000805057824 */ /* 0x000fc800078e0204 */
[----:B------:R-:W3:Y:S01]  /*6cd0*/  SYNCS.PHASECHK.TRANS64.TRYWAIT P0, [R5+URZ+0x70], R6 ;  /* 0x00007006050075a7 */ /* 0x000ee200080011ff */
[----:B-1----:R-:W-:Y:S01]  /*6ce0*/  IMAD.U32 R8, R21, -0x80000000, RZ ;  /* 0x8000000015087824 */ /* 0x002fe200078e00ff */
[----:B---3--:R-:W-:Y:S06]  /*6cf0*/  @!P0 BRA `(.L_x_88) ;  /* 0x0000007800588947 */ /* 0x008fec0003800000 */
.L_x_197:
[----:B------:R-:W3:Y:S02]  /*6d00*/  SYNCS.PHASECHK.TRANS64.TRYWAIT P0, [R4+URZ+0xd8], R8 ;  /* 0x0000d808040075a7 */ /* 0x000ee400080011ff */
[----:B---3--:R-:W-:Y:S05]  /*6d10*/  @!P0 BRA `(.L_x_89) ;  /* 0x0000007800688947 */ /* 0x008fea0003800000 */
.L_x_43:
[----:B------:R-:W-:-:S13]  /*6d20*/  ISETP.GT.U32.AND P0, PT, R3, 0x3, PT ;  /* 0x000000030300780c */ /* 0x000fda0003f04070 */
[----:B------:R-:W-:Y:S05]  /*6d30*/  @P0 BRA `(.L_x_90) ;  /* 0x0000004800240947 */ /* 0x000fea0003800000 */
.L_x_91:
[----:B------:R-:W-:-:S08]  /*6d40*/  NOP ;  /* 0x0000000000007918 */ /* 0x000fd00000000000 */
[----:B------:R-:W5:Y:S02]  /*6d50*/  USETMAXREG.TRY_ALLOC.CTAPOOL UP0, 0x100 ;  /* 0x00000100000079c8 */ /* 0x000f640008000600 */
[----:B-----5:R-:W-:-:S13]  /*6d60*/  PLOP3.LUT P0, PT, PT, PT, UP0, 0x80, 0x8 ;  /* 0x000000000008781c */ /* 0x020fda0003f0f008 */
[----:B------:R-:W-:Y:S05]  /*6d70*/  @!P0 BRA `(.L_x_91) ;  /* 0xfffffffc00f08947 */ /* 0x000fea000383ffff */
[----:B-1-34-:R-:W1:Y:S01]  /*6d80*/  LDC R4, c[0x0][0x500] ;  /* 0x00014000ff047b82 */ /* 0x01ae620000000800 */
[----:B------:R-:W-:Y:S02]  /*6d90*/  HFMA2 R199, -RZ, RZ, 0, 5.9604644775390625e-08 ;  /* 0x00000001ffc77431 */ /* 0x000fe400000001ff */
[----:B------:R-:W-:Y:S01]  /*6da0*/  IMAD.MOV.U32 R206, RZ, RZ, 0x1 ;  /* 0x00000001ffce7424 */ /* 0x000fe200078e00ff */
[----:B------:R-:W-:Y:S01]  /*6db0*/  MOV R198, 0x1 ;  /* 0x0000000100c67802 */ /* 0x000fe20000000f00 */
[----:B------:R-:W-:Y:S02]  /*6dc0*/  IMAD.MOV.U32 R208, RZ, RZ, 0x1 ;  /* 0x00000001ffd07424 */ /* 0x000fe400078e00ff */
[----:B-12---:R-:W-:Y:S01]  /*6dd0*/  IMAD.MOV R5, RZ, RZ, -R4 ;  /* 0x000000ffff057224 */ /* 0x006fe200078e0a04 */
[C---:B------:R-:W-:Y:S01]  /*6de0*/  ISETP.GT.AND P0, PT, R4.reuse, RZ, PT ;  /* 0x000000ff0400720c */ /* 0x040fe20003f04270 */
[----:B------:R-:W-:-:S03]  /*6df0*/  VIADD R7, R4, 0xffffffff ;  /* 0xffffffff04077836 */ /* 0x000fc60000000000 */
[----:B------:R-:W-:Y:S02]  /*6e00*/  SHF.R.S32.HI R5, RZ, 0x1f, R5 ;  /* 0x0000001fff057819 */ /* 0x000fe40000011405 */
[----:B0-----:R-:W-:Y:S02]  /*6e10*/  SHF.R.S32.HI R6, RZ, 0x1f, R7 ;  /* 0x0000001fff067819 */ /* 0x001fe40000011407 */
[----:B------:R-:W-:Y:S02]  /*6e20*/  LEA.HI R5, R5, -R4, RZ, 0x7 ;  /* 0x8000000405057211 */ /* 0x000fe400078f38ff */
[----:B------:R-:W-:Y:S02]  /*6e30*/  LEA.HI R6, R6, R7, RZ, 0x7 ;  /* 0x0000000706067211 */ /* 0x000fe400078f38ff */
[----:B------:R-:W-:Y:S02]  /*6e40*/  SHF.R.S32.HI R5, RZ, 0x7, R5 ;  /* 0x00000007ff057819 */ /* 0x000fe40000011405 */
[----:B------:R-:W-:-:S03]  /*6e50*/  LEA.HI.SX32 R207, R6, 0x1, 0x19 ;  /* 0x0000000106cf7811 */ /* 0x000fc600078fcaff */
[----:B------:R-:W-:-:S04]  /*6e60*/  IMAD.MOV R5, RZ, RZ, -R5 ;  /* 0x000000ffff057224 */ /* 0x000fc800078e0a05 */
[----:B------:R-:W-:Y:S01]  /*6e70*/  @!P0 IMAD.MOV.U32 R207, RZ, RZ, R5 ;  /* 0x000000ffffcf8224 */ /* 0x000fe200078e0005 */
[----:B------:R-:W-:Y:S06]  /*6e80*/  @!P4 BRA `(.L_x_92) ;  /* 0x000000440068c947 */ /* 0x000fec0003800000 */
[----:B------:R-:W-:Y:S01]  /*6e90*/  ISETP.GE.AND P0, PT, R207, 0x1, PT ;  /* 0x00000001cf00780c */ /* 0x000fe20003f06270 */
[----:B------:R-:W-:Y:S01]  /*6ea0*/  IMAD.MOV.U32 R206, RZ, RZ, 0x1 ;  /* 0x00000001ffce7424 */ /* 0x000fe200078e00ff */
[----:B------:R-:W-:Y:S01]  /*6eb0*/  MOV R211, RZ ;  /* 0x000000ff00d37202 */ /* 0x000fe20000000f00 */
[----:B------:R-:W-:-:S10]  /*6ec0*/  IMAD.MOV.U32 R209, RZ, RZ, -0x800000 ;  /* 0xff800000ffd17424 */ /* 0x000fd400078e00ff */
[----:B------:R-:W-:Y:S05]  /*6ed0*/  @!P0 BRA `(.L_x_93) ;  /* 0x0000004000288947 */ /* 0x000fea0003800000 */
[----:B------:R-:W0:Y:S01]  /*6ee0*/  S2UR UR4, SR_CgaCtaId ;  /* 0x00000000000479c3 */ /* 0x000e220000008800 */
[----:B------:R-:W-:Y:S01]  /*6ef0*/  LOP3.LUT P0, RZ, R4, 0x7f, RZ, 0xc0, !PT ;  /* 0x0000007f04ff7812 */ /* 0x000fe2000780c0ff */
[----:B------:R-:W-:Y:S01]  /*6f00*/  UMOV UR5, 0x400 ;  /* 0x0000040000057882 */ /* 0x000fe20000000000 */
[----:B------:R-:W-:Y:S02]  /*6f10*/  VIADD R210, R207, 0xffffffff ;  /* 0xffffffffcfd27836 */ /* 0x000fe40000000000 */
[----:B------:R-:W-:Y:S01]  /*6f20*/  HFMA2 R208, -RZ, RZ, 0, 0 ;  /* 0x00000000ffd07431 */ /* 0x000fe200000001ff */
[----:B------:R-:W-:Y:S01]  /*6f30*/  BSSY B1, `(.L_x_94) ;  /* 0x0000402000017945 */ /* 0x000fe20003800000 */
[----:B------:R-:W-:Y:S02]  /*6f40*/  HFMA2 R206, -RZ, RZ, 0, 0 ;  /* 0x00000000ffce7431 */ /* 0x000fe400000001ff */
[----:B------:R-:W-:Y:S01]  /*6f50*/  IMAD.MOV.U32 R211, RZ, RZ, RZ ;  /* 0x000000ffffd37224 */ /* 0x000fe200078e00ff */
[----:B------:R-:W-:Y:S01]  /*6f60*/  MOV R205, 0x3f ;  /* 0x0000003f00cd7802 */ /* 0x000fe20000000f00 */
[----:B------:R-:W-:Y:S01]  /*6f70*/  IMAD.MOV.U32 R198, RZ, RZ, 0x1 ;  /* 0x00000001ffc67424 */ /* 0x000fe200078e00ff */
[----:B------:R-:W-:Y:S01]  /*6f80*/  MOV R214, RZ ;  /* 0x000000ff00d67202 */ /* 0x000fe20000000f00 */
[----:B------:R-:W-:Y:S01]  /*6f90*/  IMAD.MOV.U32 R199, RZ, RZ, 0x1 ;  /* 0x00000001ffc77424 */ /* 0x000fe200078e00ff */
[----:B------:R-:W-:Y:S01]  /*6fa0*/  MOV R132, 0xff800000 ;  /* 0xff80000000847802 */ /* 0x000fe20000000f00 */
[----:B------:R-:W-:-:S02]  /*6fb0*/  IMAD.MOV.U32 R204, RZ, RZ, RZ ;  /* 0x000000ffffcc7224 */ /* 0x000fc400078e00ff */
[----:B------:R-:W-:Y:S01]  /*6fc0*/  @!P0 IMAD.MOV R210, RZ, RZ, R207 ;  /* 0x000000ffffd28224 */ /* 0x000fe200078e02cf */
[----:B------:R-:W-:Y:S01]  /*6fd0*/  IADD3 R207, PT, PT, -R207, RZ, RZ ;  /* 0x000000ffcfcf7210 */ /* 0x000fe20007ffe1ff */
[----:B------:R-:W-:Y:S01]  /*6fe0*/  IMAD.MOV.U32 R203, RZ, RZ, RZ ;  /* 0x000000ffffcb7224 */ /* 0x000fe200078e00ff */
[----:B0-----:R-:W-:-:S06]  /*6ff0*/  ULEA UR4, UR4, UR5, 0x18 ;  /* 0x0000000504047291 */ /* 0x001fcc000f8ec0ff */
[----:B------:R-:W-:-:S07]  /*7000*/  MOV R201, UR4 ;  /* 0x0000000400c97c02 */ /* 0x000fce0008000f00 */
.L_x_103:
[----:B------:R-:W-:Y:S01]  /*7010*/  IMAD R201, R214, 0x8, R201 ;  /* 0x00000008d6c97824 */ /* 0x000fe200078e02c9 */
[----:B------:R-:W0:Y:S01]  /*7020*/  S2R R135, SR_TID.X ;  /* 0x0000000000877919 */ /* 0x000e220000002100 */
[----:B------:R-:W-:Y:S01]  /*7030*/  IMAD.U32 R4, R204, -0x80000000, RZ ;  /* 0x80000000cc047824 */ /* 0x000fe200078e00ff */
[----:B------:R-:W-:Y:S03]  /*7040*/  BSSY B0, `(.L_x_95) ;  /* 0x0000006000007945 */ /* 0x000fe60003800000 */
[----:B------:R-:W1:Y:S01]  /*7050*/  SYNCS.PHASECHK.TRANS64.TRYWAIT P0, [R201+URZ+0x60], R4 ;  /* 0x00006004c90075a7 */ /* 0x000e6200080011ff */
[----:B0-----:R-:W-:-:S04]  /*7060*/  SHF.L.U32 R5, R135, 0x10, RZ ;  /* 0x0000001087057819 */ /* 0x001fc800000006ff */
[----:B------:R-:W-:-:S04]  /*7070*/  LOP3.LUT R5, R5, 0x600000, RZ, 0xc0, !PT ;  /* 0x0060000005057812 */ /* 0x000fc800078ec0ff */
[----:B------:R-:W-:Y:S01]  /*7080*/  LEA R202, R214, R5, 0x7 ;  /* 0x00000005d6ca7211 */ /* 0x000fe200078e38ff */
[----:B-1----:R-:W-:Y:S06]  /*7090*/  @!P0 BRA `(.L_x_96) ;  /* 0x0000007400a08947 */ /* 0x002fec0003800000 */
.L_x_200:
[----:B------:R-:W-:Y:S05]  /*70a0*/  BSYNC B0 ;  /* 0x0000000000007941 */ /* 0x000fea0003800000 */
.L_x_95:
[C---:B------:R-:W-:Y:S01]  /*70b0*/  R2UR UR7, R202.reuse ;  /* 0x00000000ca0772ca */ /* 0x040fe200000e0000 */
[----:B------:R-:W-:Y:S01]  /*70c0*/  VIADD R133, R201, 0x70 ;  /* 0x00000070c9857836 */ /* 0x000fe20000000000 */
[C---:B------:R-:W-:Y:S01]  /*70d0*/  R2UR UR6, R202.reuse ;  /* 0x00000000ca0672ca */ /* 0x040fe200000e0000 */
[----:B------:R-:W-:Y:S01]  /*70e0*/  IMAD.MOV.U32 R200, RZ, RZ, 0x1 ;  /* 0x00000001ffc87424 */ /* 0x000fe200078e00ff */
[C---:B------:R-:W-:Y:S01]  /*70f0*/  R2UR UR5, R202.reuse ;  /* 0x00000000ca0572ca */ /* 0x040fe200000e0000 */
[----:B------:R-:W-:Y:S01]  /*7100*/  BSSY.RECONVERGENT B0, `(.L_x_97) ;  /* 0x0000210000007945 */ /* 0x000fe20003800200 */
[----:B------:R-:W-:Y:S02]  /*7110*/  R2UR UR4, R202 ;  /* 0x00000000ca0472ca */ /* 0x000fe400000e0000 */
[----:B------:R-:W-:Y:S02]  /*7120*/  ISETP.GT.AND P0, PT, R210, R203, PT ;  /* 0x000000cbd200720c */ /* 0x000fe40003f04270 */
[----:B------:R-:W-:-:S03]  /*7130*/  PRMT R133, R0, 0x654, R133 ;  /* 0x0000065400857816 */ /* 0x000fc60000000085 */
[----:B------:R-:W-:Y:S02]  /*7140*/  LDTM.x32 R100, tmem[UR7] ;  /* 0x00000007006479ee */ /* 0x000fe400082c0000 */
[----:B------:R-:W-:Y:S02]  /*7150*/  LDTM.x32 R68, tmem[UR6+0x20] ;  /* 0x00002006004479ee */ /* 0x000fe400082c0000 */
[----:B------:R-:W-:Y:S02]  /*7160*/  LDTM.x32 R36, tmem[UR5+0x40] ;  /* 0x00004005002479ee */ /* 0x000fe400082c0000 */
[----:B0-----:R-:W0:Y:S01]  /*7170*/  LDTM.x32 R4, tmem[UR4+0x60] ;  /* 0x00006004000479ee */ /* 0x001e2200082c0000 */
[----:B------:R-:W-:Y:S01]  /*7180*/  NOP ;  /* 0x0000000000007918 */ /* 0x000fe20000000000 */
[----:B0-----:R0:W-:Y:S01]  /*7190*/  SYNCS.ARRIVE.TRANS64.RED.ART0 RZ, [R133+URZ], R200 ;  /* 0x000000c885ff79a7 */ /* 0x0011e200085004ff */
[----:B------:R-:W-:Y:S05]  /*71a0*/  @P0 BRA `(.L_x_98) ;  /* 0x0000002000140947 */ /* 0x000fea0003800000 */
[----:B------:R-:W1:Y:S01]  /*71b0*/  S2R R136, SR_CTAID.X ;  /* 0x0000000000887919 */ /* 0x000e620000002500 */
[----:B------:R-:W2:Y:S01]  /*71c0*/  LDCU UR4, c[0x0][0x500] ;  /* 0x0000a000ff0477ac */ /* 0x000ea20008000800 */
[----:B0-----:R-:W-:Y:S01]  /*71d0*/  VIADD R133, R205, 0xffffffc2 ;  /* 0xffffffc2cd857836 */ /* 0x001fe20000000000 */
[----:B------:R-:W-:Y:S01]  /*71e0*/  LOP3.LUT R135, R135, 0x7f, RZ, 0xc0, !PT ;  /* 0x0000007f87877812 */ /* 0x000fe200078ec0ff */
[----:B------:R-:W-:Y:S01]  /*71f0*/  VIADD R134, R205, 0xffffffc1 ;  /* 0xffffffc1cd867836 */ /* 0x000fe20000000000 */
[----:B------:R-:W0:Y:S02]  /*7200*/  LDCU UR5, c[0x0][0x440] ;  /* 0x00008800ff0577ac */ /* 0x000e240008000800 */
[----:B--2---:R-:W-:Y:S01]  /*7210*/  ISETP.GE.AND P4, PT, R133, UR4, PT ;  /* 0x0000000485007c0c */ /* 0x004fe2000bf86270 */
[C---:B------:R-:W-:Y:S01]  /*7220*/  VIADD R133, R205.reuse, 0xffffffc5 ;  /* 0xffffffc5cd857836 */ /* 0x040fe20000000000 */
[----:B------:R-:W-:Y:S01]  /*7230*/  ISETP.GE.AND P0, PT, R134, UR4, PT ;  /* 0x0000000486007c0c */ /* 0x000fe2000bf06270 */
[----:B------:R-:W-:-:S03]  /*7240*/  VIADD R134, R205, 0xffffffc4 ;  /* 0xffffffc4cd867836 */ /* 0x000fc60000000000 */
[----:B------:R-:W-:Y:S01]  /*7250*/  ISETP.GE.AND P2, PT, R133, UR4, PT ;  /* 0x0000000485007c0c */ /* 0x000fe2000bf46270 */
[C---:B------:R-:W-:Y:S01]  /*7260*/  VIADD R133, R205.reuse, 0xffffffc6 ;  /* 0xffffffc6cd857836 */ /* 0x040fe20000000000 */
[----:B------:R-:W-:Y:S01]  /*7270*/  ISETP.GE.AND P3, PT, R134, UR4, PT ;  /* 0x0000000486007c0c */ /* 0x000fe2000bf66270 */
[C---:B------:R-:W-:Y:S02]  /*7280*/  VIADD R134, R205.reuse, 0xffffffc8 ;  /* 0xffffffc8cd867836 */ /* 0x040fe40000000000 */
[----:B-1----:R-:W-:Y:S02]  /*7290*/  IMAD R136, R136, 0x80, R135 ;  /* 0x0000008088887824 */ /* 0x002fe400078e0287 */
[----:B------:R-:W-:-:S03]  /*72a0*/  VIADD R135, R205, 0xffffffc3 ;  /* 0xffffffc3cd877836 */ /* 0x000fc60000000000 */
[----:B0-----:R-:W-:Y:S02]  /*72b0*/  ISETP.GE.AND P1, PT, R136, UR5, PT ;  /* 0x0000000588007c0c */ /* 0x001fe4000bf26270 */
[----:B------:R-:W-:Y:S01]  /*72c0*/  ISETP.GE.AND P5, PT, R135, UR4, PT ;  /* 0x0000000487007c0c */ /* 0x000fe2000bfa6270 */
[----:B------:R-:W-:Y:S01]  /*72d0*/  VIADD R135, R205, 0xffffffc7 ;  /* 0xffffffc7cd877836 */ /* 0x000fe20000000000 */
[----:B------:R-:W-:Y:S02]  /*72e0*/  FSEL R100, R100, -INF , !P1 ;  /* 0xff80000064647808 */ /* 0x000fe40004800000 */
[----:B------:R-:W-:Y:S02]  /*72f0*/  FSEL R101, R101, -INF , !P1 ;  /* 0xff80000065657808 */ /* 0x000fe40004800000 */
[----:B------:R-:W-:Y:S02]  /*7300*/  FSEL R102, R102, -INF , !P1 ;  /* 0xff80000066667808 */ /* 0x000fe40004800000 */
[----:B------:R-:W-:-:S02]  /*7310*/  FSEL R103, R103, -INF , !P1 ;  /* 0xff80000067677808 */ /* 0x000fc40004800000 */
[----:B------:R-:W-:Y:S02]  /*7320*/  FSEL R104, R104, -INF , !P1 ;  /* 0xff80000068687808 */ /* 0x000fe40004800000 */
[----:B------:R-:W-:Y:S02]  /*7330*/  FSEL R105, R105, -INF , !P1 ;  /* 0xff80000069697808 */ /* 0x000fe40004800000 */
        /* <DEDUP_REMOVED lines=122> */
[----:B------:R-:W-:Y:S01]  /*7ae0*/  ISETP.GE.AND P1, PT, R133, UR4, PT ;  /* 0x0000000485007c0c */ /* 0x000fe2000bf26270 */
[----:B------:R-:W-:Y:S01]  /*7af0*/  VIADD R133, R205, 0xffffffc9 ;  /* 0xffffffc9cd857836 */ /* 0x000fe20000000000 */
[----:B------:R-:W-:-:S02]  /*7b00*/  FSEL R101, R101, -INF , !P4 ;  /* 0xff80000065657808 */ /* 0x000fc40006000000 */
[----:B------:R-:W-:Y:S02]  /*7b10*/  FSEL R102, R102, -INF , !P5 ;  /* 0xff80000066667808 */ /* 0x000fe40006800000 */
[----:B------:R-:W-:Y:S01]  /*7b20*/  ISETP.GE.AND P4, PT, R134, UR4, PT ;  /* 0x0000000486007c0c */ /* 0x000fe2000bf86270 */
[----:B------:R-:W-:Y:S01]  /*7b30*/  VIADD R134, R205, 0xffffffca ;  /* 0xffffffcacd867836 */ /* 0x000fe20000000000 */
[----:B------:R-:W-:Y:S01]  /*7b40*/  ISETP.GE.AND P5, PT, R133, UR4, PT ;  /* 0x0000000485007c0c */ /* 0x000fe2000bfa6270 */
[----:B------:R-:W-:Y:S01]  /*7b50*/  VIADD R133, R205, 0xffffffcb ;  /* 0xffffffcbcd857836 */ /* 0x000fe20000000000 */
[----:B------:R-:W-:Y:S02]  /*7b60*/  FSEL R103, R103, -INF , !P3 ;  /* 0xff80000067677808 */ /* 0x000fe40005800000 */
[----:B------:R-:W-:Y:S02]  /*7b70*/  FSEL R104, R104, -INF , !P2 ;  /* 0xff80000068687808 */ /* 0x000fe40005000000 */
[----:B------:R-:W-:-:S02]  /*7b80*/  FSEL R100, R100, -INF , !P0 ;  /* 0xff80000064647808 */ /* 0x000fc40004000000 */
[----:B------:R-:W-:Y:S01]  /*7b90*/  ISETP.GE.AND P3, PT, R134, UR4, PT ;  /* 0x0000000486007c0c */ /* 0x000fe2000bf66270 */
[----:B------:R-:W-:Y:S01]  /*7ba0*/  VIADD R134, R205, 0xffffffcc ;  /* 0xffffffcccd867836 */ /* 0x000fe20000000000 */
[----:B------:R-:W-:Y:S01]  /*7bb0*/  ISETP.GE.AND P2, PT, R133, UR4, PT ;  /* 0x0000000485007c0c */ /* 0x000fe2000bf46270 */
[----:B------:R-:W-:Y:S01]  /*7bc0*/  VIADD R133, R205, 0xffffffcd ;  /* 0xffffffcdcd857836 */ /* 0x000fe20000000000 */
[----:B------:R-:W-:Y:S02]  /*7bd0*/  ISETP.GE.AND P0, PT, R135, UR4, PT ;  /* 0x0000000487007c0c */ /* 0x000fe4000bf06270 */
[----:B------:R-:W-:Y:S02]  /*7be0*/  FSEL R105, R105, -INF , !P1 ;  /* 0xff80000069697808 */ /* 0x000fe40004800000 */
[----:B------:R-:W-:Y:S02]  /*7bf0*/  FSEL R106, R106, -INF , !P0 ;  /* 0xff8000006a6a7808 */ /* 0x000fe40004000000 */
[----:B------:R-:W-:Y:S01]  /*7c00*/  ISETP.GE.AND P1, PT, R134, UR4, PT ;  /* 0x0000000486007c0c */ /* 0x000fe2000bf26270 */
[----:B------:R-:W-:Y:S01]  /*7c10*/  VIADD R134, R205, 0xffffffce ;  /* 0xffffffcecd867836 */ /* 0x000fe20000000000 */
        /* <DEDUP_REMOVED lines=165> */
[----:B------:R-:W-:Y:S02]  /*8670*/  ISETP.GE.AND P4, PT, R205, UR4, PT ;  /* 0x00000004cd007c0c */ /* 0x000fe4000bf86270 */
        /* <DEDUP_REMOVED lines=176> */
[----:B------:R-:W-:-:S02]  /*9180*/  ISETP.GE.AND P1, PT, R134, UR4, PT ;  /* 0x0000000486007c0c */ /* 0x000fc4000bf26270 */
[----:B------:R-:W-:Y:S02]  /*9190*/  ISETP.GE.AND P0, PT, R133, UR4, PT ;  /* 0x0000000485007c0c */ /* 0x000fe4000bf06270 */
[----:B------:R-:W-:Y:S02]  /*91a0*/  FSEL R30, R30, -INF , !P5 ;  /* 0xff8000001e1e7808 */ /* 0x000fe40006800000 */
[----:B------:R-:W-:Y:S02]  /*91b0*/  FSEL R31, R31, -INF , !P4 ;  /* 0xff8000001f1f7808 */ /* 0x000fe40006000000 */
[----:B------:R-:W-:Y:S02]  /*91c0*/  FSEL R32, R32, -INF , !P3 ;  /* 0xff80000020207808 */ /* 0x000fe40005800000 */
[----:B------:R-:W-:Y:S02]  /*91d0*/  FSEL R33, R33, -INF , !P2 ;  /* 0xff80000021217808 */ /* 0x000fe40005000000 */
[----:B------:R-:W-:-:S02]  /*91e0*/  FSEL R34, R34, -INF , !P1 ;  /* 0xff80000022227808 */ /* 0x000fc40004800000 */
[----:B------:R-:W-:Y:S02]  /*91f0*/  FSEL R35, R35, -INF , !P0 ;  /* 0xff80000023237808 */ /* 0x000fe40004000000 */
.L_x_98:
[----:B------:R-:W-:Y:S05]  /*9200*/  BSYNC.RECONVERGENT B0 ;  /* 0x0000000000007941 */ /* 0x000fea0003800200 */
.L_x_97:
[----:B------:R-:W1:Y:S01]  /*9210*/  S2UR UR4, SR_CgaCtaId ;  /* 0x00000000000479c3 */ /* 0x000e620000008800 */
[----:B0-----:R-:W-:Y:S01]  /*9220*/  FMNMX.NAN R133, R12, R76, !PT ;  /* 0x0000004c0c857209 */ /* 0x001fe20007820000 */
[----:B------:R-:W-:Y:S01]  /*9230*/  UMOV UR5, 0x400 ;  /* 0x0000040000057882 */ /* 0x000fe20000000000 */
[----:B------:R-:W-:Y:S01]  /*9240*/  FMNMX.NAN R149, R28, R92, !PT ;  /* 0x0000005c1c957209 */ /* 0x000fe20007820000 */
[----:B------:R-:W-:Y:S01]  /*9250*/  BSSY B0, `(.L_x_99) ;  /* 0x000005f000007945 */ /* 0x000fe20003800000 */
[----:B------:R-:W-:Y:S02]  /*9260*/  FMNMX3.NAN R134, R108, R44, R133, !PT ;  /* 0x0000002c6c867276 */ /* 0x000fe40007820085 */
[----:B------:R-:W-:Y:S01]  /*9270*/  FMNMX3.NAN R149, R124, R60, R149, !PT ;  /* 0x0000003c7c957276 */ /* 0x000fe20007820095 */
[----:B------:R-:W0:Y:S01]  /*9280*/  LDC R212, c[0x0][0x658] ;  /* 0x00019600ffd47b82 */ /* 0x000e220000000800 */
[----:B------:R-:W-:Y:S02]  /*9290*/  FMNMX.NAN R139, R18, R82, !PT ;  /* 0x00000052128b7209 */ /* 0x000fe40007820000 */
[----:B------:R-:W-:-:S02]  /*92a0*/  FMNMX.NAN R133, R34, R98, !PT ;  /* 0x0000006222857209 */ /* 0x000fc40007820000 */
[----:B------:R-:W-:Y:S02]  /*92b0*/  FMNMX.NAN R149, R134, R149, !PT ;  /* 0x0000009586957209 */ /* 0x000fe40007820000 */
[----:B------:R-:W-:Y:S02]  /*92c0*/  FMNMX3.NAN R134, R114, R50, R139, !PT ;  /* 0x0000003272867276 */ /* 0x000fe4000782008b */
[----:B------:R-:W-:Y:S02]  /*92d0*/  FMNMX3.NAN R133, R130, R66, R133, !PT ;  /* 0x0000004282857276 */ /* 0x000fe40007820085 */
[----:B------:R-:W-:Y:S02]  /*92e0*/  FMNMX.NAN R137, R16, R80, !PT ;  /* 0x0000005010897209 */ /* 0x000fe40007820000 */
[----:B------:R-:W-:Y:S01]  /*92f0*/  FMNMX.NAN R133, R134, R133, !PT ;  /* 0x0000008586857209 */ /* 0x000fe20007820000 */
[----:B------:R-:W-:Y:S01]  /*9300*/  IMAD.U32 R134, R198, -0x80000000, RZ ;  /* 0x80000000c6867824 */ /* 0x000fe200078e00ff */
[----:B------:R-:W-:Y:S01]  /*9310*/  FMNMX.NAN R143, R32, R96, !PT ;  /* 0x00000060208f7209 */ /* 0x000fe20007820000 */
[----:B-1----:R-:W-:Y:S01]  /*9320*/  ULEA UR4, UR4, UR5, 0x18 ;  /* 0x0000000504047291 */ /* 0x002fe2000f8ec0ff */
[----:B------:R-:W-:-:S02]  /*9330*/  FMNMX.NAN R135, R14, R78, !PT ;  /* 0x0000004e0e877209 */ /* 0x000fc40007820000 */
[----:B------:R-:W-:Y:S02]  /*9340*/  FMNMX.NAN R141, R30, R94, !PT ;  /* 0x0000005e1e8d7209 */ /* 0x000fe40007820000 */
[----:B------:R-:W-:Y:S01]  /*9350*/  FMNMX3.NAN R137, R112, R48, R137, !PT ;  /* 0x0000003070897276 */ /* 0x000fe20007820089 */
[----:B------:R-:W-:Y:S01]  /*9360*/  IMAD.U32 R201, RZ, RZ, UR4 ;  /* 0x00000004ffc97e24 */ /* 0x000fe2000f8e00ff */
[----:B------:R-:W-:Y:S02]  /*9370*/  FMNMX3.NAN R148, R128, R64, R143, !PT ;  /* 0x0000004080947276 */ /* 0x000fe4000782008f */
[----:B------:R-:W-:Y:S01]  /*9380*/  FMNMX.NAN R144, R13, R77, !PT ;  /* 0x0000004d0d907209 */ /* 0x000fe20007820000 */
[----:B------:R-:W-:Y:S01]  /*9390*/  IMAD R213, R208, 0x8, R201 ;  /* 0x00000008d0d57824 */ /* 0x000fe200078e02c9 */
[----:B------:R-:W-:Y:S02]  /*93a0*/  FMNMX.NAN R154, R29, R93, !PT ;  /* 0x0000005d1d9a7209 */ /* 0x000fe40007820000 */
[----:B------:R-:W-:Y:S01]  /*93b0*/  FMNMX.NAN R152, R17, R81, !PT ;  /* 0x0000005111987209 */ /* 0x000fe20007820000 */
[----:B------:R-:W1:Y:S01]  /*93c0*/  SYNCS.PHASECHK.TRANS64.TRYWAIT P1, [R213+URZ+0xb0], R134 ;  /* 0x0000b086d50075a7 */ /* 0x000e6200080211ff */
[----:B------:R-:W-:-:S02]  /*93d0*/  FMNMX.NAN R142, R33, R97, !PT ;  /* 0x00000061218e7209 */ /* 0x000fc40007820000 */
[----:B------:R-:W-:Y:S02]  /*93e0*/  FMNMX3.NAN R135, R110, R46, R135, !PT ;  /* 0x0000002e6e877276 */ /* 0x000fe40007820087 */
[----:B------:R-:W-:Y:S02]  /*93f0*/  FMNMX3.NAN R136, R126, R62, R141, !PT ;  /* 0x0000003e7e887276 */ /* 0x000fe4000782008d */
[----:B------:R-:W-:Y:S02]  /*9400*/  FMNMX.NAN R148, R137, R148, !PT ;  /* 0x0000009489947209 */ /* 0x000fe40007820000 */
[----:B------:R-:W-:Y:S02]  /*9410*/  FMNMX.NAN R140, R15, R79, !PT ;  /* 0x0000004f0f8c7209 */ /* 0x000fe40007820000 */
[----:B------:R-:W-:Y:S02]  /*9420*/  FMNMX.NAN R150, R31, R95, !PT ;  /* 0x0000005f1f967209 */ /* 0x000fe40007820000 */
[----:B------:R-:W-:-:S02]  /*9430*/  FMNMX.NAN R138, R19, R83, !PT ;  /* 0x00000053138a7209 */ /* 0x000fc40007820000 */
[----:B------:R-:W-:Y:S02]  /*9440*/  FMNMX.NAN R146, R35, R99, !PT ;  /* 0x0000006323927209 */ /* 0x000fe40007820000 */
[----:B------:R-:W-:Y:S02]  /*9450*/  FMNMX3.NAN R144, R109, R45, R144, !PT ;  /* 0x0000002d6d907276 */ /* 0x000fe40007820090 */
[----:B------:R-:W-:Y:S02]  /*9460*/  FMNMX3.NAN R145, R125, R61, R154, !PT ;  /* 0x0000003d7d917276 */ /* 0x000fe4000782009a */
[----:B------:R-:W-:Y:S02]  /*9470*/  FMNMX3.NAN R137, R113, R49, R152, !PT ;  /* 0x0000003171897276 */ /* 0x000fe40007820098 */
[----:B------:R-:W-:Y:S02]  /*9480*/  FMNMX3.NAN R142, R129, R65, R142, !PT ;  /* 0x00000041818e7276 */ /* 0x000fe4000782008e */
[----:B------:R-:W-:-:S02]  /*9490*/  FMNMX.NAN R147, R4, R68, !PT ;  /* 0x0000004404937209 */ /* 0x000fc40007820000 */
[----:B------:R-:W-:Y:S02]  /*94a0*/  FMNMX.NAN R157, R20, R84, !PT ;  /* 0x00000054149d7209 */ /* 0x000fe40007820000 */
[----:B------:R-:W-:Y:S02]  /*94b0*/  FMNMX.NAN R155, R8, R72, !PT ;  /* 0x00000048089b7209 */ /* 0x000fe40007820000 */
[----:B------:R-:W-:Y:S02]  /*94c0*/  FMNMX.NAN R143, R24, R88, !PT ;  /* 0x00000058188f7209 */ /* 0x000fe40007820000 */
[----:B------:R-:W-:Y:S02]  /*94d0*/  FMNMX.NAN R136, R135, R136, !PT ;  /* 0x0000008887887209 */ /* 0x000fe40007820000 */
[----:B------:R-:W-:Y:S02]  /*94e0*/  FMNMX3.NAN R140, R111, R47, R140, !PT ;  /* 0x0000002f6f8c7276 */ /* 0x000fe4000782008c */
[----:B------:R-:W-:-:S02]  /*94f0*/  FMNMX3.NAN R139, R127, R63, R150, !PT ;  /* 0x0000003f7f8b7276 */ /* 0x000fc40007820096 */
[----:B------:R-:W-:Y:S02]  /*9500*/  FMNMX3.NAN R138, R115, R51, R138, !PT ;  /* 0x00000033738a7276 */ /* 0x000fe4000782008a */
[----:B------:R-:W-:Y:S02]  /*9510*/  FMNMX3.NAN R135, R131, R67, R146, !PT ;  /* 0x0000004383877276 */ /* 0x000fe40007820092 */
[----:B------:R-:W-:Y:S02]  /*9520*/  FMNMX.NAN R145, R144, R145, !PT ;  /* 0x0000009190917209 */ /* 0x000fe40007820000 */
[----:B------:R-:W-:Y:S02]  /*9530*/  FMNMX.NAN R142, R137, R142, !PT ;  /* 0x0000008e898e7209 */ /* 0x000fe40007820000 */
[----:B------:R-:W-:Y:S02]  /*9540*/  FMNMX.NAN R153, R6, R70, !PT ;  /* 0x0000004606997209 */ /* 0x000fe40007820000 */
[----:B------:R-:W-:-:S02]  /*9550*/  FMNMX.NAN R141, R22, R86, !PT ;  /* 0x00000056168d7209 */ /* 0x000fc40007820000 */
[----:B------:R-:W-:Y:S02]  /*9560*/  FMNMX.NAN R137, R10, R74, !PT ;  /* 0x0000004a0a897209 */ /* 0x000fe40007820000 */
[----:B------:R-:W-:Y:S02]  /*9570*/  FMNMX.NAN R151, R26, R90, !PT ;  /* 0x0000005a1a977209 */ /* 0x000fe40007820000 */
[----:B------:R-:W-:Y:S02]  /*9580*/  FMNMX3.NAN R147, R100, R36, R147, !PT ;  /* 0x0000002464937276 */ /* 0x000fe40007820093 */
[----:B------:R-:W-:Y:S02]  /*9590*/  FMNMX3.NAN R146, R116, R52, R157, !PT ;  /* 0x0000003474927276 */ /* 0x000fe4000782009d */
[----:B------:R-:W-:Y:S02]  /*95a0*/  FMNMX3.NAN R144, R104, R40, R155, !PT ;  /* 0x0000002868907276 */ /* 0x000fe4000782009b */
[----:B------:R-:W-:-:S02]  /*95b0*/  FMNMX3.NAN R143, R120, R56, R143, !PT ;  /* 0x00000038788f7276 */ /* 0x000fc4000782008f */
[----:B------:R-:W-:Y:S02]  /*95c0*/  FMNMX.NAN R139, R140, R139, !PT ;  /* 0x0000008b8c8b7209 */ /* 0x000fe40007820000 */
[----:B------:R-:W-:Y:S02]  /*95d0*/  FMNMX.NAN R135, R138, R135, !PT ;  /* 0x000000878a877209 */ /* 0x000fe40007820000 */
[----:B------:R-:W-:Y:S02]  /*95e0*/  FMNMX3.NAN R140, R102, R38, R153, !PT ;  /* 0x00000026668c7276 */ /* 0x000fe40007820099 */
[----:B------:R-:W-:Y:S02]  /*95f0*/  FMNMX3.NAN R141, R118, R54, R141, !PT ;  /* 0x00000036768d7276 */ /* 0x000fe4000782008d */
        /* <DEDUP_REMOVED lines=16> */
[----:B------:R-:W-:Y:S02]  /*9700*/  FMNMX3.NAN R144, R105, R41, R144, !PT ;  /* 0x0000002969907276 */ /* 0x000fe40007820090 */
[----:B------:R-:W-:Y:S02]  /*9710*/  FMNMX3.NAN R143, R121, R57, R154, !PT ;  /* 0x00000039798f7276 */ /* 0x000fe4000782009a */
[----:B------:R-:W-:Y:S02]  /*9720*/  FMNMX3.NAN R141, R103, R39, R152, !PT ;  /* 0x00000027678d7276 */ /* 0x000fe40007820098 */
[----:B------:R-:W-:-:S02]  /*9730*/  FMNMX3.NAN R140, R119, R55, R140, !PT ;  /* 0x00000037778c7276 */ /* 0x000fc4000782008c */
[----:B------:R-:W-:Y:S02]  /*9740*/  FMNMX3.NAN R137, R107, R43, R150, !PT ;  /* 0x0000002b6b897276 */ /* 0x000fe40007820096 */
[----:B------:R-:W-:Y:S02]  /*9750*/  FMNMX3.NAN R138, R123, R59, R138, !PT ;  /* 0x0000003b7b8a7276 */ /* 0x000fe4000782008a */
[----:B------:R-:W-:Y:S02]  /*9760*/  FMNMX3.NAN R145, R147, R146, R145, !PT ;  /* 0x0000009293917276 */ /* 0x000fe40007820091 */
[----:B------:R-:W-:Y:S02]  /*9770*/  FMNMX3.NAN R142, R144, R143, R142, !PT ;  /* 0x0000008f908e7276 */ /* 0x000fe4000782008e */
[----:B------:R-:W-:Y:S02]  /*9780*/  FMNMX3.NAN R139, R141, R140, R139, !PT ;  /* 0x0000008c8d8b7276 */ /* 0x000fe4000782008b */
[----:B------:R-:W-:-:S02]  /*9790*/  FMNMX3.NAN R138, R137, R138, R135, !PT ;  /* 0x0000008a898a7276 */ /* 0x000fc40007820087 */
[----:B------:R-:W-:Y:S02]  /*97a0*/  FMNMX.NAN R148, R149, R148, !PT ;  /* 0x0000009495947209 */ /* 0x000fe40007820000 */
[----:B------:R-:W-:Y:S02]  /*97b0*/  FMNMX.NAN R142, R145, R142, !PT ;  /* 0x0000008e918e7209 */ /* 0x000fe40007820000 */
[----:B------:R-:W-:Y:S02]  /*97c0*/  FMNMX3.NAN R133, R136, R133, R148, !PT ;  /* 0x0000008588857276 */ /* 0x000fe40007820094 */
[----:B------:R-:W-:-:S04]  /*97d0*/  FMNMX3.NAN R138, R139, R138, R142, !PT ;  /* 0x0000008a8b8a7276 */ /* 0x000fc8000782008e */
[----:B------:R-:W-:-:S04]  /*97e0*/  FMNMX3.NAN R209, R133, R138, R132, !PT ;  /* 0x0000008a85d17276 */ /* 0x000fc80007820084 */
[----:B------:R-:W-:-:S04]  /*97f0*/  FSETP.NEU.AND P0, PT, R209, -INF , PT ;  /* 0xff800000d100780b */ /* 0x000fc80003f0d000 */
[----:B------:R-:W-:-:S05]  /*9800*/  FSEL R133, R209, RZ, P0 ;  /* 0x000000ffd1857208 */ /* 0x000fca0000000000 */
[----:B------:R-:W-:-:S04]  /*9810*/  FADD R197, RZ, -R133 ;  /* 0x80000085ffc57221 */ /* 0x000fc80000000000 */
[----:B0-----:R-:W-:Y:S01]  /*9820*/  FMUL R197, R197, R212 ;  /* 0x000000d4c5c57220 */ /* 0x001fe20000400000 */
[----:B-1----:R-:W-:Y:S06]  /*9830*/  @!P1 BRA `(.L_x_100) ;  /* 0x0000004c00d09947 */ /* 0x002fec0003800000 */
.L_x_202:
[----:B------:R-:W-:Y:S05]  /*9840*/  BSYNC B0 ;  /* 0x0000000000007941 */ /* 0x000fea0003800000 */
.L_x_99:
[----:B------:R-:W-:Y:S01]  /*9850*/  R2UR UR4, R202 ;  /* 0x00000000ca0472ca */ /* 0x000fe200000e0000 */
[----:B------:R-:W-:Y:S02]  /*9860*/  IMAD.U32 R216, R199, -0x80000000, RZ ;  /* 0x80000000c7d87824 */ /* 0x000fe400078e00ff */
[-C--:B------:R-:W-:Y:S02]  /*9870*/  FFMA2 R100, R100.F32x2.HI_LO, R212.reuse.F32, R197.F32 ;  /* 0x000000d464647249 */ /* 0x080fe400012000c5 */
[----:B------:R-:W-:Y:S02]  /*9880*/  IMAD R215, R206, 0x8, R201 ;  /* 0x00000008ced77824 */ /* 0x000fe400078e02c9 */
[-CC-:B------:R-:W-:Y:S02]  /*9890*/  FFMA2 R102, R102.F32x2.HI_LO, R212.reuse.F32, R197.reuse.F32 ;  /* 0x000000d466667249 */ /* 0x180fe400012000c5 */
[----:B------:R-:W-:Y:S02]  /*98a0*/  VIADD R208, R208, 0x1 ;  /* 0x00000001d0d07836 */ /* 0x000fe40000000000 */
[----:B------:R-:W-:-:S02]  /*98b0*/  FFMA2 R104, R104.F32x2.HI_LO, R212.F32, R197.F32 ;  /* 0x000000d468687249 */ /* 0x000fc400012000c5 */
[----:B------:R-:W-:Y:S02]  /*98c0*/  VIADD R214, R214, 0x1 ;  /* 0x00000001d6d67836 */ /* 0x000fe40000000000 */
[-CC-:B------:R-:W-:Y:S01]  /*98d0*/  FFMA2 R106, R106.F32x2.HI_LO, R212.reuse.F32, R197.reuse.F32 ;  /* 0x000000d46a6a7249 */ /* 0x180fe200012000c5 */
[----:B------:R-:W-:Y:S01]  /*98e0*/  MUFU.EX2 R100, R100 ;  /* 0x0000006400647308 */ /* 0x000fe20000000800 */
[-CC-:B------:R-:W-:Y:S01]  /*98f0*/  FFMA2 R108, R108.F32x2.HI_LO, R212.reuse.F32, R197.reuse.F32 ;  /* 0x000000d46c6c7249 */ /* 0x180fe200012000c5 */
[----:B------:R-:W-:Y:S01]  /*9900*/  ISETP.NE.AND P1, PT, R208, 0x2, PT ;  /* 0x00000002d000780c */ /* 0x000fe20003f25270 */
[-CC-:B------:R-:W-:Y:S01]  /*9910*/  FFMA2 R110, R110.F32x2.HI_LO, R212.reuse.F32, R197.reuse.F32 ;  /* 0x000000d46e6e7249 */ /* 0x180fe200012000c5 */
[----:B------:R1:W-:Y:S01]  /*9920*/  STTM.x2 tmem[UR4+0x40], R132 ;  /* 0x00004084000079ed */ /* 0x0003e200080c0004 */
[----:B------:R-:W2:Y:S02]  /*9930*/  FENCE.VIEW.ASYNC.T ;  /* 0x00000000000073c6 */ /* 0x000ea40000000200 */
[----:B--2---:R1:W-:Y:S01]  /*9940*/  SYNCS.ARRIVE.TRANS64.ART0 RZ, [R213+URZ+0xa0], R200 ;  /* 0x0000a0c8d5ff79a7 */ /* 0x0043e200085000ff */
[-CC-:B------:R-:W-:Y:S01]  /*9950*/  FFMA2 R112, R112.F32x2.HI_LO, R212.reuse.F32, R197.reuse.F32 ;  /* 0x000000d470707249 */ /* 0x180fe200012000c5 */
[----:B------:R-:W2:Y:S01]  /*9960*/  MUFU.EX2 R101, R101 ;  /* 0x0000006500657308 */ /* 0x000ea20000000800 */
[-CC-:B------:R-:W-:Y:S01]  /*9970*/  FFMA2 R114, R114.F32x2.HI_LO, R212.reuse.F32, R197.reuse.F32 ;  /* 0x000000d472727249 */ /* 0x180fe200012000c5 */
[----:B------:R-:W-:Y:S01]  /*9980*/  BSSY B0, `(.L_x_101) ;  /* 0x00000fd000007945 */ /* 0x000fe20003800000 */
[-CC-:B------:R-:W-:Y:S01]  /*9990*/  FFMA2 R116, R116.F32x2.HI_LO, R212.reuse.F32, R197.reuse.F32 ;  /* 0x000000d474747249 */ /* 0x180fe200012000c5 */
[----:B------:R-:W-:Y:S01]  /*99a0*/  ISETP.NE.AND P0, PT, R214, 0x2, PT ;  /* 0x00000002d600780c */ /* 0x000fe20003f05270 */
[-CC-:B------:R-:W-:Y:S01]  /*99b0*/  FFMA2 R118, R118.F32x2.HI_LO, R212.reuse.F32, R197.reuse.F32 ;  /* 0x000000d476767249 */ /* 0x180fe200012000c5 */
[----:B------:R-:W3:Y:S01]  /*99c0*/  SYNCS.PHASECHK.TRANS64.TRYWAIT P2, [R215+URZ+0x90], R216 ;  /* 0x000090d8d70075a7 */ /* 0x000ee200080411ff */
[-CC-:B------:R-:W-:Y:S01]  /*99d0*/  FFMA2 R120, R120.F32x2.HI_LO, R212.reuse.F32, R197.reuse.F32 ;  /* 0x000000d478787249 */ /* 0x180fe200012000c5 */
[----:B------:R-:W-:Y:S01]  /*99e0*/  MUFU.EX2 R102, R102 ;  /* 0x0000006600667308 */ /* 0x000fe20000000800 */
[-CC-:B------:R-:W-:Y:S01]  /*99f0*/  FFMA2 R122, R122.F32x2.HI_LO, R212.reuse.F32, R197.reuse.F32 ;  /* 0x000000d47a7a7249 */ /* 0x180fe200012000c5 */
[----:B------:R-:W-:Y:S01]  /*9a00*/  SEL R208, R208, RZ, P1 ;  /* 0x000000ffd0d07207 */ /* 0x000fe20000800000 */
[----:B------:R-:W-:-:S02]  /*9a10*/  FFMA2 R124, R124.F32x2.HI_LO, R212.F32, R197.F32 ;  /* 0x000000d47c7c7249 */ /* 0x000fc400012000c5 */
[-CC-:B------:R-:W-:Y:S02]  /*9a20*/  FFMA2 R126, R126.F32x2.HI_LO, R212.reuse.F32, R197.reuse.F32 ;  /* 0x000000d47e7e7249 */ /* 0x180fe400012000c5 */
[-CC-:B------:R-:W-:Y:S01]  /*9a30*/  FFMA2 R128, R128.F32x2.HI_LO, R212.reuse.F32, R197.reuse.F32 ;  /* 0x000000d480807249 */ /* 0x180fe200012000c5 */
[----:B------:R-:W4:Y:S01]  /*9a40*/  MUFU.EX2 R103, R103 ;  /* 0x0000006700677308 */ /* 0x000f220000000800 */
[-CC-:B------:R-:W-:Y:S02]  /*9a50*/  FFMA2 R130, R130.F32x2.HI_LO, R212.reuse.F32, R197.reuse.F32 ;  /* 0x000000d482827249 */ /* 0x180fe400012000c5 */
[-CC-:B------:R-:W-:Y:S02]  /*9a60*/  FFMA2 R68, R68.F32x2.HI_LO, R212.reuse.F32, R197.reuse.F32 ;  /* 0x000000d444447249 */ /* 0x180fe400012000c5 */
[-CC-:B------:R-:W-:Y:S02]  /*9a70*/  FFMA2 R70, R70.F32x2.HI_LO, R212.reuse.F32, R197.reuse.F32 ;  /* 0x000000d446467249 */ /* 0x180fe400012000c5 */
[-CC-:B------:R-:W-:Y:S01]  /*9a80*/  FFMA2 R72, R72.F32x2.HI_LO, R212.reuse.F32, R197.reuse.F32 ;  /* 0x000000d448487249 */ /* 0x180fe200012000c5 */
[----:B------:R-:W-:Y:S01]  /*9a90*/  MUFU.EX2 R104, R104 ;  /* 0x0000006800687308 */ /* 0x000fe20000000800 */
[----:B------:R-:W-:-:S02]  /*9aa0*/  FFMA2 R74, R74.F32x2.HI_LO, R212.F32, R197.F32 ;  /* 0x000000d44a4a7249 */ /* 0x000fc400012000c5 */
[-CC-:B------:R-:W-:Y:S02]  /*9ab0*/  FFMA2 R76, R76.F32x2.HI_LO, R212.reuse.F32, R197.reuse.F32 ;  /* 0x000000d44c4c7249 */ /* 0x180fe400012000c5 */
[-CC-:B------:R-:W-:Y:S02]  /*9ac0*/  FFMA2 R78, R78.F32x2.HI_LO, R212.reuse.F32, R197.reuse.F32 ;  /* 0x000000d44e4e7249 */ /* 0x180fe400012000c5 */
[-CC-:B------:R-:W-:Y:S01]  /*9ad0*/  FFMA2 R80, R80.F32x2.HI_LO, R212.reuse.F32, R197.reuse.F32 ;  /* 0x000000d450507249 */ /* 0x180fe200012000c5 */
[----:B------:R-:W5:Y:S01]  /*9ae0*/  MUFU.EX2 R105, R105 ;  /* 0x0000006900697308 */ /* 0x000f620000000800 */
[-CC-:B------:R-:W-:Y:S02]  /*9af0*/  FFMA2 R82, R82.F32x2.HI_LO, R212.reuse.F32, R197.reuse.F32 ;  /* 0x000000d452527249 */ /* 0x180fe400012000c5 */
[-CC-:B------:R-:W-:Y:S02]  /*9b00*/  FFMA2 R84, R84.F32x2.HI_LO, R212.reuse.F32, R197.reuse.F32 ;  /* 0x000000d454547249 */ /* 0x180fe400012000c5 */
[----:B------:R-:W-:-:S02]  /*9b10*/  FFMA2 R86, R86.F32x2.HI_LO, R212.F32, R197.F32 ;  /* 0x000000d456567249 */ /* 0x000fc400012000c5 */
[-CC-:B------:R-:W-:Y:S01]  /*9b20*/  FFMA2 R88, R88.F32x2.HI_LO, R212.reuse.F32, R197.reuse.F32 ;  /* 0x000000d458587249 */ /* 0x180fe200012000c5 */
[----:B------:R-:W-:Y:S01]  /*9b30*/  MUFU.EX2 R106, R106 ;  /* 0x0000006a006a7308 */ /* 0x000fe20000000800 */
[-CC-:B------:R-:W-:Y:S02]  /*9b40*/  FFMA2 R90, R90.F32x2.HI_LO, R212.reuse.F32, R197.reuse.F32 ;  /* 0x000000d45a5a7249 */ /* 0x180fe400012000c5 */
[-CC-:B------:R-:W-:Y:S02]  /*9b50*/  FFMA2 R92, R92.F32x2.HI_LO, R212.reuse.F32, R197.reuse.F32 ;  /* 0x000000d45c5c7249 */ /* 0x180fe400012000c5 */
[-CC-:B------:R-:W-:Y:S02]  /*9b60*/  FFMA2 R94, R94.F32x2.HI_LO, R212.reuse.F32, R197.reuse.F32 ;  /* 0x000000d45e5e7249 */ /* 0x180fe400012000c5 */
[-CC-:B------:R-:W-:Y:S01]  /*9b70*/  FFMA2 R96, R96.F32x2.HI_LO, R212.reuse.F32, R197.reuse.F32 ;  /* 0x000000d460607249 */ /* 0x180fe200012000c5 */
[----:B------:R-:W0:Y:S01]  /*9b80*/  MUFU.EX2 R107, R107 ;  /* 0x0000006b006b7308 */ /* 0x000e220000000800 */
[----:B------:R-:W-:-:S02]  /*9b90*/  FFMA2 R98, R98.F32x2.HI_LO, R212.F32, R197.F32 ;  /* 0x000000d462627249 */ /* 0x000fc400012000c5 */
[-CC-:B0-----:R-:W-:Y:S02]  /*9ba0*/  FFMA2 R134, R36.F32x2.HI_LO, R212.reuse.F32, R197.reuse.F32 ;  /* 0x000000d424867249 */ /* 0x181fe400012000c5 */
[-CC-:B------:R-:W-:Y:S02]  /*9bb0*/  FFMA2 R136, R38.F32x2.HI_LO, R212.reuse.F32, R197.reuse.F32 ;  /* 0x000000d426887249 */ /* 0x180fe400012000c5 */
[-CC-:B------:R-:W-:Y:S01]  /*9bc0*/  FFMA2 R138, R40.F32x2.HI_LO, R212.reuse.F32, R197.reuse.F32 ;  /* 0x000000d4288a7249 */ /* 0x180fe200012000c5 */
[----:B------:R-:W-:Y:S01]  /*9bd0*/  MUFU.EX2 R108, R108 ;  /* 0x0000006c006c7308 */ /* 0x000fe20000000800 */
[-CC-:B------:R-:W-:Y:S02]  /*9be0*/  FFMA2 R140, R42.F32x2.HI_LO, R212.reuse.F32, R197.reuse.F32 ;  /* 0x000000d42a8c7249 */ /* 0x180fe400012000c5 */
[-CC-:B------:R-:W-:Y:S02]  /*9bf0*/  FFMA2 R142, R44.F32x2.HI_LO, R212.reuse.F32, R197.reuse.F32 ;  /* 0x000000d42c8e7249 */ /* 0x180fe400012000c5 */
[----:B------:R-:W-:-:S02]  /*9c00*/  FFMA2 R144, R46.F32x2.HI_LO, R212.F32, R197.F32 ;  /* 0x000000d42e907249 */ /* 0x000fc400012000c5 */
[-CC-:B------:R-:W-:Y:S01]  /*9c10*/  FFMA2 R146, R48.F32x2.HI_LO, R212.reuse.F32, R197.reuse.F32 ;  /* 0x000000d430927249 */ /* 0x180fe200012000c5 */
[----:B------:R-:W0:Y:S01]  /*9c20*/  MUFU.EX2 R109, R109 ;  /* 0x0000006d006d7308 */ /* 0x000e220000000800 */
        /* <DEDUP_REMOVED lines=9> */
[----:B------:R-:W0:Y:S01]  /*9cc0*/  MUFU.EX2 R111, R111 ;  /* 0x0000006f006f7308 */ /* 0x000e220000000800 */
[-CC-:B------:R-:W-:Y:S02]  /*9cd0*/  FFMA2 R164, R66.F32x2.HI_LO, R212.reuse.F32, R197.reuse.F32 ;  /* 0x000000d442a47249 */ /* 0x180fe400012000c5 */
[-CC-:B------:R-:W-:Y:S01]  /*9ce0*/  FFMA2 R166, R4.F32x2.HI_LO, R212.reuse.F32, R197.reuse.F32 ;  /* 0x000000d404a67249 */ /* 0x180fe200012000c5 */
[----:B------:R-:W-:Y:S01]  /*9cf0*/  SEL R5, RZ, 0x1, P1 ;  /* 0x00000001ff057807 */ /* 0x000fe20000800000 */
[--C-:B------:R-:W-:Y:S01]  /*9d00*/  FFMA2 R168, R6.F32x2.HI_LO, R212.F32, R197.reuse.F32 ;  /* 0x000000d406a87249 */ /* 0x100fe200012000c5 */
[----:B--2---:R-:W-:Y:S01]  /*9d10*/  F2FP.F16.F32.PACK_AB R4, R101, R100 ;  /* 0x000000646504723e */ /* 0x004fe200000000ff */
[-CC-:B------:R-:W-:Y:S01]  /*9d20*/  FFMA2 R170, R8.F32x2.HI_LO, R212.reuse.F32, R197.reuse.F32 ;  /* 0x000000d408aa7249 */ /* 0x180fe200012000c5 */
[----:B------:R-:W-:Y:S01]  /*9d30*/  MUFU.EX2 R112, R112 ;  /* 0x0000007000707308 */ /* 0x000fe20000000800 */
[-CC-:B------:R-:W-:Y:S01]  /*9d40*/  FFMA2 R172, R10.F32x2.HI_LO, R212.reuse.F32, R197.reuse.F32 ;  /* 0x000000d40aac7249 */ /* 0x180fe200012000c5 */
[----:B------:R-:W-:Y:S01]  /*9d50*/  LOP3.LUT R198, R198, R5, RZ, 0x3c, !PT ;  /* 0x00000005c6c67212 */ /* 0x000fe200078e3cff */
[--C-:B------:R-:W-:Y:S01]  /*9d60*/  FFMA2 R174, R12.F32x2.HI_LO, R212.F32, R197.reuse.F32 ;  /* 0x000000d40cae7249 */ /* 0x100fe200012000c5 */
[----:B----4-:R-:W-:Y:S01]  /*9d70*/  F2FP.F16.F32.PACK_AB R5, R103, R102 ;  /* 0x000000666705723e */ /* 0x010fe200000000ff */
[--C-:B------:R-:W-:Y:S01]  /*9d80*/  FFMA2 R176, R14.F32x2.HI_LO, R212.F32, R197.reuse.F32 ;  /* 0x000000d40eb07249 */ /* 0x100fe200012000c5 */
[----:B-----5:R-:W-:Y:S01]  /*9d90*/  F2FP.F16.F32.PACK_AB R6, R105, R104 ;  /* 0x000000686906723e */ /* 0x020fe200000000ff */
[-CC-:B------:R-:W-:Y:S01]  /*9da0*/  FFMA2 R178, R16.F32x2.HI_LO, R212.reuse.F32, R197.reuse.F32 ;  /* 0x000000d410b27249 */ /* 0x180fe200012000c5 */
[----:B------:R-:W2:Y:S01]  /*9db0*/  MUFU.EX2 R113, R113 ;  /* 0x0000007100717308 */ /* 0x000ea20000000800 */
[--C-:B------:R-:W-:Y:S01]  /*9dc0*/  FFMA2 R180, R18.F32x2.HI_LO, R212.F32, R197.reuse.F32 ;  /* 0x000000d412b47249 */ /* 0x100fe200012000c5 */
[----:B------:R-:W-:Y:S01]  /*9dd0*/  F2FP.F16.F32.PACK_AB R7, R107, R106 ;  /* 0x0000006a6b07723e */ /* 0x000fe200000000ff */
[--C-:B------:R-:W-:Y:S01]  /*9de0*/  FFMA2 R182, R20.F32x2.HI_LO, R212.F32, R197.reuse.F32 ;  /* 0x000000d414b67249 */ /* 0x100fe200012000c5 */
[----:B0-----:R-:W-:Y:S01]  /*9df0*/  F2FP.F16.F32.PACK_AB R8, R109, R108 ;  /* 0x0000006c6d08723e */ /* 0x001fe200000000ff */
[--C-:B------:R-:W-:Y:S01]  /*9e00*/  FFMA2 R184, R22.F32x2.HI_LO, R212.F32, R197.reuse.F32 ;  /* 0x000000d416b87249 */ /* 0x100fe200012000c5 */
[----:B------:R-:W-:Y:S01]  /*9e10*/  F2FP.F16.F32.PACK_AB R9, R111, R110 ;  /* 0x0000006e6f09723e */ /* 0x000fe200000000ff */
[-CC-:B------:R-:W-:Y:S01]  /*9e20*/  FFMA2 R186, R24.F32x2.HI_LO, R212.reuse.F32, R197.reuse.F32 ;  /* 0x000000d418ba7249 */ /* 0x180fe200012000c5 */
[----:B------:R-:W-:Y:S01]  /*9e30*/  MUFU.EX2 R114, R114 ;  /* 0x0000007200727308 */ /* 0x000fe20000000800 */
[----:B------:R-:W-:-:S02]  /*9e40*/  FFMA2 R188, R26.F32x2.HI_LO, R212.F32, R197.F32 ;  /* 0x000000d41abc7249 */ /* 0x000fc400012000c5 */
[-CC-:B------:R-:W-:Y:S02]  /*9e50*/  FFMA2 R190, R28.F32x2.HI_LO, R212.reuse.F32, R197.reuse.F32 ;  /* 0x000000d41cbe7249 */ /* 0x180fe400012000c5 */
[-CC-:B------:R-:W-:Y:S02]  /*9e60*/  FFMA2 R192, R30.F32x2.HI_LO, R212.reuse.F32, R197.reuse.F32 ;  /* 0x000000d41ec07249 */ /* 0x180fe400012000c5 */
[-CC-:B------:R-:W-:Y:S01]  /*9e70*/  FFMA2 R194, R32.F32x2.HI_LO, R212.reuse.F32, R197.reuse.F32 ;  /* 0x000000d420c27249 */ /* 0x180fe200012000c5 */
[----:B------:R-:W0:Y:S01]  /*9e80*/  MUFU.EX2 R115, R115 ;  /* 0x0000007300737308 */ /* 0x000e220000000800 */
[----:B------:R-:W-:Y:S01]  /*9e90*/  FFMA2 R196, R34.F32x2.HI_LO, R212.F32, R197.F32 ;  /* 0x000000d422c47249 */ /* 0x000fe200012000c5 */
[----:B--2---:R-:W-:-:S06]  /*9ea0*/  F2FP.F16.F32.PACK_AB R10, R113, R112 ;  /* 0x00000070710a723e */ /* 0x004fcc00000000ff */
[----:B------:R-:W-:Y:S08]  /*9eb0*/  MUFU.EX2 R116, R116 ;  /* 0x0000007400747308 */ /* 0x000ff00000000800 */
[----:B------:R-:W2:Y:S01]  /*9ec0*/  MUFU.EX2 R117, R117 ;  /* 0x0000007500757308 */ /* 0x000ea20000000800 */
[----:B0-----:R-:W-:-:S07]  /*9ed0*/  F2FP.F16.F32.PACK_AB R11, R115, R114 ;  /* 0x00000072730b723e */ /* 0x001fce00000000ff */
[----:B------:R-:W-:Y:S08]  /*9ee0*/  MUFU.EX2 R118, R118 ;  /* 0x0000007600767308 */ /* 0x000ff00000000800 */
[----:B------:R-:W0:Y:S01]  /*9ef0*/  MUFU.EX2 R119, R119 ;  /* 0x0000007700777308 */ /* 0x000e220000000800 */
[----:B--2---:R-:W-:-:S07]  /*9f00*/  F2FP.F16.F32.PACK_AB R12, R117, R116 ;  /* 0x00000074750c723e */ /* 0x004fce00000000ff */
        /* <DEDUP_REMOVED lines=161> */
[----:B--2---:R-:W-:Y:S02]  /*a920*/  F2FP.F16.F32.PACK_AB R66, R195, R194 ;  /* 0x000000c2c342723e */ /* 0x004fe400000000ff */
[----:B0-----:R-:W-:Y:S01]  /*a930*/  F2FP.F16.F32.PACK_AB R67, R197, R196 ;  /* 0x000000c4c543723e */ /* 0x001fe200000000ff */
[----:B-1-3--:R-:W-:Y:S06]  /*a940*/  @!P2 BRA `(.L_x_102) ;  /* 0x0000003c00a4a947 */ /* 0x00afec0003800000 */
.L_x_204:
[----:B------:R-:W-:Y:S05]  /*a950*/  BSYNC B0 ;  /* 0x0000000000007941 */ /* 0x000fea0003800000 */
.L_x_101:
[----:B------:R-:W-:Y:S01]  /*a960*/  FADD R133, -R133, R132 ;  /* 0x0000008485857221 */ /* 0x000fe20000000100 */
[----:B------:R-:W-:Y:S01]  /*a970*/  FADD2 R68, R68.F32x2.HI_LO, RZ.F32 ;  /* 0x000000ff4444724b */ /* 0x000fe20000200000 */
[----:B------:R-:W-:Y:S01]  /*a980*/  R2UR UR5, R202 ;  /* 0x00000000ca0572ca */ /* 0x000fe200000e0000 */
[----:B------:R-:W-:Y:S01]  /*a990*/  FADD2 R134, R134.F32x2.HI_LO, RZ.F32 ;  /* 0x000000ff8686724b */ /* 0x000fe20000200000 */
[----:B------:R-:W-:Y:S01]  /*a9a0*/  IADD3 R207, PT, PT, R207, 0x1, RZ ;  /* 0x00000001cfcf7810 */ /* 0x000fe20007ffe0ff */
[----:B------:R-:W-:Y:S01]  /*a9b0*/  FMUL R132, R133, R212 ;  /* 0x000000d485847220 */ /* 0x000fe20000400000 */
[----:B------:R-:W-:Y:S01]  /*a9c0*/  FADD2 R166, R166.F32x2.HI_LO, RZ.F32 ;  /* 0x000000ffa6a6724b */ /* 0x000fe20000200000 */
[----:B------:R-:W-:Y:S01]  /*a9d0*/  R2UR UR4, R202 ;  /* 0x00000000ca0472ca */ /* 0x000fe200000e0000 */
[----:B------:R-:W-:Y:S01]  /*a9e0*/  FADD2 R68, R68.F32x2.HI_LO, R70.F32x2.HI_LO ;  /* 0x000000464444724b */ /* 0x000fe20000000000 */
[----:B------:R-:W-:Y:S01]  /*a9f0*/  ISETP.NE.AND P1, PT, R207, RZ, PT ;  /* 0x000000ffcf00720c */ /* 0x000fe20003f25270 */
[----:B------:R-:W-:Y:S01]  /*aa00*/  FADD2 R134, R134.F32x2.HI_LO, R136.F32x2.HI_LO ;  /* 0x000000888686724b */ /* 0x000fe20000000000 */
[----:B------:R-:W1:Y:S01]  /*aa10*/  MUFU.EX2 R132, R132 ;  /* 0x0000008400847308 */ /* 0x000e620000000800 */
[----:B------:R-:W-:Y:S01]  /*aa20*/  FADD2 R166, R166.F32x2.HI_LO, R168.F32x2.HI_LO ;  /* 0x000000a8a6a6724b */ /* 0x000fe20000000000 */
[----:B------:R-:W-:Y:S01]  /*aa30*/  IADD3 R206, PT, PT, R206, 0x1, RZ ;  /* 0x00000001cece7810 */ /* 0x000fe20007ffe0ff */
[----:B------:R-:W-:Y:S01]  /*aa40*/  FADD2 R68, R68.F32x2.HI_LO, R72.F32x2.HI_LO ;  /* 0x000000484444724b */ /* 0x000fe20000000000 */
[----:B0-----:R-:W-:Y:S01]  /*aa50*/  IADD3 R215, PT, PT, R215, 0x80, RZ ;  /* 0x00000080d7d77810 */ /* 0x001fe20007ffe0ff */
[----:B------:R-:W-:Y:S01]  /*aa60*/  FADD2 R134, R134.F32x2.HI_LO, R138.F32x2.HI_LO ;  /* 0x0000008a8686724b */ /* 0x000fe20000000000 */
[----:B------:R-:W-:Y:S01]  /*aa70*/  ISETP.NE.AND P2, PT, R206, 0x2, PT ;  /* 0x00000002ce00780c */ /* 0x000fe20003f45270 */
[----:B------:R-:W-:Y:S01]  /*aa80*/  FADD2 R166, R166.F32x2.HI_LO, R170.F32x2.HI_LO ;  /* 0x000000aaa6a6724b */ /* 0x000fe20000000000 */
[----:B------:R-:W-:Y:S01]  /*aa90*/  PRMT R215, R0, 0x654, R215 ;  /* 0x0000065400d77816 */ /* 0x000fe200000000d7 */
[----:B------:R-:W-:Y:S01]  /*aaa0*/  FADD2 R68, R68.F32x2.HI_LO, R74.F32x2.HI_LO ;  /* 0x0000004a4444724b */ /* 0x000fe20000000000 */
[----:B------:R0:W-:Y:S01]  /*aab0*/  STTM.x32 tmem[UR5], R4 ;  /* 0x00000004000079ed */ /* 0x0001e200082c0005 */
[----:B------:R-:W-:Y:S01]  /*aac0*/  FADD2 R134, R134.F32x2.HI_LO, R140.F32x2.HI_LO ;  /* 0x0000008c8686724b */ /* 0x000fe20000000000 */
[----:B------:R2:W-:Y:S01]  /*aad0*/  STTM.x32 tmem[UR4+0x20], R36 ;  /* 0x00002024000079ed */ /* 0x0005e200082c0004 */
[----:B------:R-:W-:Y:S01]  /*aae0*/  FADD2 R166, R166.F32x2.HI_LO, R172.F32x2.HI_LO ;  /* 0x000000aca6a6724b */ /* 0x000fe20000000000 */
[----:B------:R-:W3:Y:S01]  /*aaf0*/  FENCE.VIEW.ASYNC.T ;  /* 0x00000000000073c6 */ /* 0x000ee20000000200 */
[----:B------:R-:W-:Y:S01]  /*ab00*/  FADD2 R68, R68.F32x2.HI_LO, R76.F32x2.HI_LO ;  /* 0x0000004c4444724b */ /* 0x000fe20000000000 */
[----:B---3--:R2:W-:Y:S01]  /*ab10*/  SYNCS.ARRIVE.TRANS64.RED.ART0 RZ, [R215+URZ], R200 ;  /* 0x000000c8d7ff79a7 */ /* 0x0085e200085004ff */
[----:B-1----:R-:W-:Y:S01]  /*ab20*/  FMUL R132, R132, 0.5 ;  /* 0x3f00000084847820 */ /* 0x002fe20000400000 */
[----:B------:R-:W-:Y:S01]  /*ab30*/  FADD2 R134, R134.F32x2.HI_LO, R142.F32x2.HI_LO ;  /* 0x0000008e8686724b */ /* 0x000fe20000000000 */
[----:B------:R-:W-:Y:S01]  /*ab40*/  IADD3 R203, PT, PT, R203, 0x1, RZ ;  /* 0x00000001cbcb7810 */ /* 0x000fe20007ffe0ff */
[----:B------:R-:W-:Y:S01]  /*ab50*/  FADD2 R166, R166.F32x2.HI_LO, R174.F32x2.HI_LO ;  /* 0x000000aea6a6724b */ /* 0x000fe20000000000 */
[----:B------:R-:W-:Y:S01]  /*ab60*/  IADD3 R205, PT, PT, R205, 0x80, RZ ;  /* 0x00000080cdcd7810 */ /* 0x000fe20007ffe0ff */
[----:B------:R-:W-:Y:S01]  /*ab70*/  FMUL R132, R132, R211 ;  /* 0x000000d384847220 */ /* 0x000fe20000400000 */
[----:B------:R-:W-:Y:S01]  /*ab80*/  FADD2 R68, R68.F32x2.HI_LO, R78.F32x2.HI_LO ;  /* 0x0000004e4444724b */ /* 0x000fe20000000000 */
[----:B------:R-:W-:Y:S01]  /*ab90*/  SEL R214, R214, RZ, P0 ;  /* 0x000000ffd6d67207 */ /* 0x000fe20000000000 */
[----:B------:R-:W-:Y:S01]  /*aba0*/  FADD2 R134, R134.F32x2.HI_LO, R144.F32x2.HI_LO ;  /* 0x000000908686724b */ /* 0x000fe20000000000 */
[----:B------:R-:W-:Y:S01]  /*abb0*/  SEL R206, R206, RZ, P2 ;  /* 0x000000ffcece7207 */ /* 0x000fe20001000000 */
[----:B------:R-:W-:Y:S01]  /*abc0*/  FADD2 R100, R132.F32, R100.F32x2.HI_LO ;  /* 0x000000648464724b */ /* 0x000fe20000040000 */
[----:B------:R-:W-:Y:S01]  /*abd0*/  MOV R132, R209 ;  /* 0x000000d100847202 */ /* 0x000fe20000000f00 */
[----:B------:R-:W-:-:S02]  /*abe0*/  FADD2 R166, R166.F32x2.HI_LO, R176.F32x2.HI_LO ;  /* 0x000000b0a6a6724b */ /* 0x000fc40000000000 */
[----:B------:R-:W-:Y:S02]  /*abf0*/  FADD2 R100, R100.F32x2.HI_LO, R102.F32x2.HI_LO ;  /* 0x000000666464724b */ /* 0x000fe40000000000 */
[----:B------:R-:W-:Y:S02]  /*ac00*/  FADD2 R68, R68.F32x2.HI_LO, R80.F32x2.HI_LO ;  /* 0x000000504444724b */ /* 0x000fe40000000000 */
[----:B------:R-:W-:Y:S02]  /*ac10*/  FADD2 R100, R100.F32x2.HI_LO, R104.F32x2.HI_LO ;  /* 0x000000686464724b */ /* 0x000fe40000000000 */
[----:B------:R-:W-:Y:S02]  /*ac20*/  FADD2 R134, R134.F32x2.HI_LO, R146.F32x2.HI_LO ;  /* 0x000000928686724b */ /* 0x000fe40000000000 */
[----:B------:R-:W-:Y:S02]  /*ac30*/  FADD2 R100, R100.F32x2.HI_LO, R106.F32x2.HI_LO ;  /* 0x0000006a6464724b */ /* 0x000fe40000000000 */
        /* <DEDUP_REMOVED lines=27> */
[----:B------:R-:W-:Y:S01]  /*adf0*/  FADD2 R100, R100.F32x2.HI_LO, R124.F32x2.HI_LO ;  /* 0x0000007c6464724b */ /* 0x000fe20000000000 */
[----:B0-----:R-:W-:Y:S01]  /*ae00*/  SEL R5, RZ, 0x1, P0 ;  /* 0x00000001ff057807 */ /* 0x001fe20000000000 */
[----:B------:R-:W-:Y:S01]  /*ae10*/  FADD2 R68, R68.F32x2.HI_LO, R94.F32x2.HI_LO ;  /* 0x0000005e4444724b */ /* 0x000fe20000000000 */
[----:B------:R-:W-:Y:S01]  /*ae20*/  SEL R4, RZ, 0x1, P2 ;  /* 0x00000001ff047807 */ /* 0x000fe20001000000 */
[----:B------:R-:W-:Y:S01]  /*ae30*/  FADD2 R134, R134.F32x2.HI_LO, R160.F32x2.HI_LO ;  /* 0x000000a08686724b */ /* 0x000fe20000000000 */
[----:B------:R-:W-:Y:S01]  /*ae40*/  LOP3.LUT R204, R204, R5, RZ, 0x3c, !PT ;  /* 0x00000005cccc7212 */ /* 0x000fe200078e3cff */
[----:B------:R-:W-:Y:S01]  /*ae50*/  FADD2 R166, R166.F32x2.HI_LO, R192.F32x2.HI_LO ;  /* 0x000000c0a6a6724b */ /* 0x000fe20000000000 */
[----:B------:R-:W-:Y:S01]  /*ae60*/  LOP3.LUT R199, R199, R4, RZ, 0x3c, !PT ;  /* 0x00000004c7c77212 */ /* 0x000fe200078e3cff */
        /* <DEDUP_REMOVED lines=10> */
[----:B------:R-:W-:-:S04]  /*af10*/  FADD2 R68, R100.F32x2.HI_LO, R68.F32x2.HI_LO ;  /* 0x000000446444724b */ /* 0x000fc80000000000 */
[----:B------:R-:W-:-:S04]  /*af20*/  FADD2 R68, R68.F32x2.HI_LO, R134.F32x2.HI_LO ;  /* 0x000000864444724b */ /* 0x000fc80000000000 */
[----:B------:R-:W-:Y:S01]  /*af30*/  FADD R211, R68, R69 ;  /* 0x0000004544d37221 */ /* 0x000fe20000000000 */
[----:B--2---:R-:W-:Y:S06]  /*af40*/  @P1 BRA `(.L_x_103) ;  /* 0xffffffc000301947 */ /* 0x004fec000383ffff */
[----:B------:R-:W-:Y:S05]  /*af50*/  BSYNC B1 ;  /* 0x0000000000017941 */ /* 0x000fea0003800000 */
.L_x_94:
[----:B------:R-:W-:Y:S02]  /*af60*/  IADD3 R206, PT, PT, R206, 0x1, RZ ;  /* 0x00000001cece7810 */ /* 0x000fe40007ffe0ff */
[----:B------:R-:W-:Y:S02]  /*af70*/  IADD3 R208, PT, PT, R208, 0x1, RZ ;  /* 0x00000001d0d07810 */ /* 0x000fe40007ffe0ff */
.L_x_93:
[----:B------:R-:W0:Y:S01]  /*af80*/  S2R R5, SR_CgaCtaId ;  /* 0x0000000000057919 */ /* 0x000e220000008800 */
[----:B------:R-:W-:Y:S01]  /*af90*/  MOV R4, 0x400 ;  /* 0x0000040000047802 */ /* 0x000fe20000000f00 */
[----:B------:R-:W-:Y:S01]  /*afa0*/  IMAD.MOV.U32 R12, RZ, RZ, -0x80000000 ;  /* 0x80000000ff0c7424 */ /* 0x000fe200078e00ff */
[----:B------:R-:W1:Y:S01]  /*afb0*/  LDCU UR4, c[0x0][0x440] ;  /* 0x00008800ff0477ac */ /* 0x000e620008000800 */
[----:B------:R-:W2:Y:S01]  /*afc0*/  S2R R8, SR_TID.X ;  /* 0x0000000000087919 */ /* 0x000ea20000002100 */
[----:B------:R3:W4:Y:S01]  /*afd0*/  MUFU.LG2 R6, R211 ;  /* 0x000000d300067308 */ /* 0x0007220000000c00 */
[----:B------:R-:W5:Y:S01]  /*afe0*/  S2R R9, SR_CTAID.X ;  /* 0x0000000000097919 */ /* 0x000f620000002500 */
[----:B0-----:R-:W-:-:S04]  /*aff0*/  LEA R5, R5, R4, 0x18 ;  /* 0x0000000405057211 */ /* 0x001fc800078ec0ff */
[----:B------:R-:W0:Y:S01]  /*b000*/  SYNCS.PHASECHK.TRANS64.TRYWAIT P1, [R5+URZ+0xc8], R12 ;  /* 0x0000c80c050075a7 */ /* 0x000e2200080211ff */
[----:B--2---:R-:W-:Y:S02]  /*b010*/  IMAD.SHL.U32 R7, R8, 0x4, RZ ;  /* 0x0000000408077824 */ /* 0x004fe400078e00ff */
[----:B------:R-:W-:Y:S01]  /*b020*/  VIADD R4, R5, 0x18f ;  /* 0x0000018f05047836 */ /* 0x000fe20000000000 */
[----:B-----5:R-:W-:Y:S02]  /*b030*/  LEA R8, R9, R8, 0x7 ;  /* 0x0000000809087211 */ /* 0x020fe400078e38ff */
[----:B------:R-:W-:Y:S02]  /*b040*/  LOP3.LUT R7, R7, 0x1fc, RZ, 0xc0, !PT ;  /* 0x000001fc07077812 */ /* 0x000fe400078ec0ff */
[----:B------:R-:W-:Y:S02]  /*b050*/  LOP3.LUT R4, R4, 0xfffffd80, RZ, 0xc0, !PT ;  /* 0xfffffd8004047812 */ /* 0x000fe400078ec0ff */
[----:B-1----:R-:W-:-:S03]  /*b060*/  ISETP.GE.AND P0, PT, R8, UR4, PT ;  /* 0x0000000408007c0c */ /* 0x002fc6000bf06270 */
[----:B------:R-:W-:Y:S02]  /*b070*/  IMAD.IADD R10, R4, 0x1, R7 ;  /* 0x00000001040a7824 */ /* 0x000fe400078e0207 */
[----:B------:R-:W-:Y:S01]  /*b080*/  HFMA2 R4, -RZ, RZ, 0, 5.9604644775390625e-08 ;  /* 0x00000001ff047431 */ /* 0x000fe200000001ff */
[----:B0--34-:R-:W-:Y:S07]  /*b090*/  @!P1 BRA `(.L_x_104) ;  /* 0x0000003400e89947 */ /* 0x019fee0003800000 */
.L_x_205:
[----:B------:R1:W-:Y:S01]  /*b0a0*/  STS [R10+0x30000], R211 ;  /* 0x030000d30a007388 */ /* 0x0003e20000000800 */
[----:B------:R-:W2:Y:S01]  /*b0b0*/  LDCU UR4, c[0x0][0x65c] ;  /* 0x0000cb80ff0477ac */ /* 0x000ea20008000800 */
[----:B------:R-:W-:Y:S01]  /*b0c0*/  FMUL R6, R6, 0.69314718246459960938 ;  /* 0x3f31721806067820 */ /* 0x000fe20000400000 */
[----:B------:R-:W-:Y:S01]  /*b0d0*/  BSSY.RECONVERGENT B0, `(.L_x_92) ;  /* 0x0000035000007945 */ /* 0x000fe20003800200 */
[----:B------:R3:W-:Y:S06]  /*b0e0*/  MEMBAR.ALL.CTA ;  /* 0x0000000000007992 */ /* 0x0007ec0000008000 */
[----:B---3--:R-:W3:Y:S01]  /*b0f0*/  FENCE.VIEW.ASYNC.S ;  /* 0x00000000000073c6 */ /* 0x008ee20000000000 */
[----:B--2---:R-:W-:Y:S01]  /*b100*/  FFMA R209, R209, UR4, R6 ;  /* 0x00000004d1d17c23 */ /* 0x004fe20008000006 */
[----:B---3--:R1:W-:Y:S01]  /*b110*/  SYNCS.ARRIVE.TRANS64.ART0 RZ, [R5+URZ+0xc0], R4 ;  /* 0x0000c00405ff79a7 */ /* 0x0083e200085000ff */
[----:B------:R-:W-:Y:S05]  /*b120*/  @P0 BRA `(.L_x_105) ;  /* 0x0000000000bc0947 */ /* 0x000fea0003800000 */
[----:B------:R-:W2:Y:S01]  /*b130*/  LDC R7, c[0x0][0x630] ;  /* 0x00018c00ff077b82 */ /* 0x000ea20000000800 */
[----:B------:R-:W3:Y:S01]  /*b140*/  S2R R6, SR_CTAID.Y ;  /* 0x0000000000067919 */ /* 0x000ee20000002600 */
[----:B-1----:R-:W-:Y:S01]  /*b150*/  MOV R10, RZ ;  /* 0x000000ff000a7202 */ /* 0x002fe20000000f00 */
[----:B------:R-:W1:Y:S05]  /*b160*/  LDCU.128 UR4, c[0x0][0x640] ;  /* 0x0000c800ff0477ac */ /* 0x000e6a0008000c00 */
[----:B------:R-:W4:Y:S08]  /*b170*/  S2UR UR8, SR_CTAID.Z ;  /* 0x00000000000879c3 */ /* 0x000f300000002700 */
[----:B------:R-:W5:Y:S01]  /*b180*/  LDC.64 R14, c[0x0][0x358] ;  /* 0x0000d600ff0e7b82 */ /* 0x000f620000000a00 */
[----:B--2---:R-:W-:-:S04]  /*b190*/  IABS R9, R7 ;  /* 0x0000000700097213 */ /* 0x004fc80000000000 */
[----:B------:R-:W2:Y:S08]  /*b1a0*/  I2F.RP R12, R9 ;  /* 0x00000009000c7306 */ /* 0x000eb00000209400 */
[----:B--2---:R-:W2:Y:S02]  /*b1b0*/  MUFU.RCP R11, R12 ;  /* 0x0000000c000b7308 */ /* 0x004ea40000001000 */
[----:B--2---:R-:W-:-:S06]  /*b1c0*/  VIADD R11, R11, 0xffffffe ;  /* 0x0ffffffe0b0b7836 */ /* 0x004fcc0000000000 */
[----:B------:R-:W2:Y:S02]  /*b1d0*/  F2I.FTZ.U32.TRUNC.NTZ R11, R11 ;  /* 0x0000000b000b7305 */ /* 0x000ea4000021f000 */
[----:B--2---:R-:W-:-:S04]  /*b1e0*/  IMAD.MOV R4, RZ, RZ, -R11 ;  /* 0x000000ffff047224 */ /* 0x004fc800078e0a0b */
[----:B0-----:R-:W-:Y:S01]  /*b1f0*/  IMAD R5, R4, R9, RZ ;  /* 0x0000000904057224 */ /* 0x001fe200078e02ff */
[----:B---3--:R-:W-:-:S03]  /*b200*/  IABS R4, R6 ;  /* 0x0000000600047213 */ /* 0x008fc60000000000 */
[----:B------:R-:W-:-:S06]  /*b210*/  IMAD.HI.U32 R5, R11, R5, R10 ;  /* 0x000000050b057227 */ /* 0x000fcc00078e000a */
[----:B------:R-:W-:-:S04]  /*b220*/  IMAD.HI.U32 R10, R5, R4, RZ ;  /* 0x00000004050a7227 */ /* 0x000fc800078e00ff */
[----:B------:R-:W-:-:S04]  /*b230*/  IMAD.MOV R5, RZ, RZ, -R10 ;  /* 0x000000ffff057224 */ /* 0x000fc800078e0a0a */
[----:B------:R-:W-:-:S05]  /*b240*/  IMAD R4, R9, R5, R4 ;  /* 0x0000000509047224 */ /* 0x000fca00078e0204 */
[----:B------:R-:W-:-:S13]  /*b250*/  ISETP.GT.U32.AND P1, PT, R9, R4, PT ;  /* 0x000000040900720c */ /* 0x000fda0003f24070 */
[-C--:B------:R-:W-:Y:S01]  /*b260*/  @!P1 IADD3 R4, PT, PT, R4, -R9.reuse, RZ ;  /* 0x8000000904049210 */ /* 0x080fe20007ffe0ff */
[----:B------:R-:W-:Y:S01]  /*b270*/  @!P1 VIADD R10, R10, 0x1 ;  /* 0x000000010a0a9836 */ /* 0x000fe20000000000 */
[----:B------:R-:W-:Y:S02]  /*b280*/  ISETP.NE.AND P1, PT, R7, RZ, PT ;  /* 0x000000ff0700720c */ /* 0x000fe40003f25270 */
[----:B------:R-:W-:Y:S02]  /*b290*/  ISETP.GE.U32.AND P2, PT, R4, R9, PT ;  /* 0x000000090400720c */ /* 0x000fe40003f46070 */
[----:B------:R-:W4:Y:S01]  /*b2a0*/  LDC.64 R4, c[0x0][0x650] ;  /* 0x00019400ff047b82 */ /* 0x000f220000000a00 */
[----:B------:R-:W-:-:S04]  /*b2b0*/  LOP3.LUT R9, R6, R7, RZ, 0x3c, !PT ;  /* 0x0000000706097212 */ /* 0x000fc800078e3cff */
[----:B------:R-:W-:Y:S02]  /*b2c0*/  ISETP.GE.AND P0, PT, R9, RZ, PT ;  /* 0x000000ff0900720c */ /* 0x000fe40003f06270 */
[----:B------:R-:W-:-:S04]  /*b2d0*/  SHF.R.S32.HI R9, RZ, 0x1f, R8 ;  /* 0x0000001fff097819 */ /* 0x000fc80000011408 */
[----:B------:R-:W-:-:S07]  /*b2e0*/  @P2 IADD3 R10, PT, PT, R10, 0x1, RZ ;  /* 0x000000010a0a2810 */ /* 0x000fce0007ffe0ff */
[----:B------:R-:W-:Y:S01]  /*b2f0*/  @!P0 IMAD.MOV R10, RZ, RZ, -R10 ;  /* 0x000000ffff0a8224 */ /* 0x000fe200078e0a0a */
[----:B------:R-:W-:Y:S01]  /*b300*/  @!P1 LOP3.LUT R10, RZ, R7, RZ, 0x33, !PT ;  /* 0x00000007ff0a9212 */ /* 0x000fe200078e33ff */
[----:B----4-:R-:W-:-:S03]  /*b310*/  IMAD.WIDE.U32 R8, R4, UR8, R8 ;  /* 0x0000000804087c25 */ /* 0x010fc6000f8e0008 */
[----:B------:R-:W-:Y:S01]  /*b320*/  SHF.R.S32.HI R4, RZ, 0x1f, R10 ;  /* 0x0000001fff047819 */ /* 0x000fe2000001140a */
[----:B------:R-:W-:Y:S01]  /*b330*/  IMAD R9, R5, UR8, R9 ;  /* 0x0000000805097c24 */ /* 0x000fe2000f8e0209 */
[----:B------:R-:W0:Y:S03]  /*b340*/  LDCU.64 UR8, c[0x0][0x620] ;  /* 0x0000c400ff0877ac */ /* 0x000e260008000a00 */
[----:B-1----:R-:W-:Y:S02]  /*b350*/  IMAD R5, R4, UR6, RZ ;  /* 0x0000000604057c24 */ /* 0x002fe4000f8e02ff */
[----:B------:R-:W-:Y:S01]  /*b360*/  IMAD.WIDE.U32 R8, R10, UR6, R8 ;  /* 0x000000060a087c25 */ /* 0x000fe2000f8e0008 */
[----:B-----5:R-:W-:-:S03]  /*b370*/  R2UR UR6, R14 ;  /* 0x000000000e0672ca */ /* 0x020fc600000e0000 */
[C---:B------:R-:W-:Y:S01]  /*b380*/  IMAD R4, R10.reuse, UR7, R5 ;  /* 0x000000070a047c24 */ /* 0x040fe2000f8e0205 */
[----:B------:R-:W-:Y:S02]  /*b390*/  IADD3 R10, PT, PT, -R10, RZ, RZ ;  /* 0x000000ff0a0a7210 */ /* 0x000fe40007ffe1ff */
[----:B------:R-:W-:Y:S01]  /*b3a0*/  R2UR UR7, R15 ;  /* 0x000000000f0772ca */ /* 0x000fe200000e0000 */
[----:B------:R-:W-:Y:S02]  /*b3b0*/  IMAD.IADD R9, R9, 0x1, R4 ;  /* 0x0000000109097824 */ /* 0x000fe400078e0204 */
[----:B------:R-:W-:-:S04]  /*b3c0*/  IMAD R10, R7, R10, R6 ;  /* 0x0000000a070a7224 */ /* 0x000fc800078e0206 */
[----:B------:R-:W-:-:S04]  /*b3d0*/  IMAD.WIDE.U32 R8, R10, UR4, R8 ;  /* 0x000000040a087c25 */ /* 0x000fc8000f8e0008 */
[----:B------:R-:W-:Y:S01]  /*b3e0*/  IMAD R10, R10, UR5, R9 ;  /* 0x000000050a0a7c24 */ /* 0x000fe2000f8e0209 */
[----:B0-----:R-:W-:-:S04]  /*b3f0*/  LEA R4, P0, R8, UR8, 0x2 ;  /* 0x0000000808047c11 */ /* 0x001fc8000f8010ff */
[----:B------:R-:W-:-:S05]  /*b400*/  LEA.HI.X R5, R8, UR9, R10, 0x2, P0 ;  /* 0x0000000908057c11 */ /* 0x000fca00080f140a */
[----:B------:R2:W-:Y:S04]  /*b410*/  STG.E desc[UR6][R4.64], R209 ;  /* 0x000000d104007986 */ /* 0x0005e8000c101906 */
.L_x_105:
[----:B------:R-:W-:Y:S05]  /*b420*/  BSYNC.RECONVERGENT B0 ;  /* 0x0000000000007941 */ /* 0x000fea0003800200 */
.L_x_92:
[----:B------:R-:W3:Y:S01]  /*b430*/  S2UR UR4, SR_CgaCtaId ;  /* 0x00000000000479c3 */ /* 0x000ee20000008800 */
[C---:B------:R-:W-:Y:S01]  /*b440*/  ISETP.NE.AND P0, PT, R206.reuse, 0x2, PT ;  /* 0x00000002ce00780c */ /* 0x040fe20003f05270 */
[----:B------:R-:W-:Y:S01]  /*b450*/  BSSY B0, `(.L_x_106) ;  /* 0x0000012000007945 */ /* 0x000fe20003800000 */
[----:B-12---:R-:W-:Y:S02]  /*b460*/  MOV R4, 0x400 ;  /* 0x0000040000047802 */ /* 0x006fe40000000f00 */
[----:B------:R-:W-:Y:S02]  /*b470*/  SEL R6, RZ, 0x1, P0 ;  /* 0x00000001ff067807 */ /* 0x000fe40000000000 */
[----:B------:R-:W-:Y:S02]  /*b480*/  SEL R206, R206, RZ, P0 ;  /* 0x000000ffcece7207 */ /* 0x000fe40000000000 */
[----:B------:R-:W-:Y:S02]  /*b490*/  LOP3.LUT R199, R199, R6, RZ, 0x3c, !PT ;  /* 0x00000006c7c77212 */ /* 0x000fe400078e3cff */
[----:B------:R-:W-:-:S04]  /*b4a0*/  ISETP.NE.AND P0, PT, R208, 0x2, PT ;  /* 0x00000002d000780c */ /* 0x000fc80003f05270 */
[----:B------:R-:W-:Y:S02]  /*b4b0*/  SEL R7, RZ, 0x1, P0 ;  /* 0x00000001ff077807 */ /* 0x000fe40000000000 */
[----:B------:R-:W-:Y:S02]  /*b4c0*/  SEL R208, R208, RZ, P0 ;  /* 0x000000ffd0d07207 */ /* 0x000fe40000000000 */
[----:B------:R-:W-:Y:S01]  /*b4d0*/  LOP3.LUT R7, R198, R7, RZ, 0x3c, !PT ;  /* 0x00000007c6077212 */ /* 0x000fe200078e3cff */
[----:B0--3--:R-:W-:-:S04]  /*b4e0*/  IMAD.U32 R5, RZ, RZ, UR4 ;  /* 0x00000004ff057e24 */ /* 0x009fc8000f8e00ff */
[----:B------:R-:W-:Y:S01]  /*b4f0*/  IMAD.U32 R6, R7, -0x80000000, RZ ;  /* 0x8000000007067824 */ /* 0x000fe200078e00ff */
[----:B------:R0:W-:Y:S02]  /*b500*/  STL [R1+0x10], R5 ;  /* 0x0000100501007387 */ /* 0x0001e40000100800 */
[----:B0-----:R-:W-:Y:S01]  /*b510*/  LEA R5, R5, R4, 0x18 ;  /* 0x0000000405057211 */ /* 0x001fe200078ec0ff */
[----:B------:R-:W-:-:S04]  /*b520*/  IMAD.U32 R4, R199, -0x80000000, RZ ;  /* 0x80000000c7047824 */ /* 0x000fc800078e00ff */
[--C-:B------:R-:W-:Y:S02]  /*b530*/  IMAD R206, R206, 0x8, R5.reuse ;  /* 0x00000008cece7824 */ /* 0x100fe400078e0205 */
[----:B------:R-:W-:Y:S02]  /*b540*/  IMAD R208, R208, 0x8, R5 ;  /* 0x00000008d0d07824 */ /* 0x000fe400078e0205 */
[----:B------:R-:W0:Y:S02]  /*b550*/  SYNCS.PHASECHK.TRANS64.TRYWAIT P1, [R206+URZ+0x90], R4 ;  /* 0x00009004ce0075a7 */ /* 0x000e2400080211ff */
[----:B0-----:R-:W-:Y:S05]  /*b560*/  @!P1 BRA `(.L_x_107) ;  /* 0x0000003000d09947 */ /* 0x001fea0003800000 */
.L_x_207:
[----:B------:R-:W-:Y:S05]  /*b570*/  BSYNC B0 ;  /* 0x0000000000007941 */ /* 0x000fea0003800000 */
.L_x_106:
[----:B------:R-:W1:Y:S01]  /*b580*/  SYNCS.PHASECHK.TRANS64.TRYWAIT P0, [R208+URZ+0xb0], R6 ;  /* 0x0000b006d00075a7 */ /* 0x000e6200080011ff */
[----:B------:R-:W-:Y:S01]  /*b590*/  BSSY B0, `(.L_x_90) ;  /* 0x0000003000007945 */ /* 0x000fe20003800000 */
[----:B------:R-:W-:-:S03]  /*b5a0*/  PLOP3.LUT P4, PT, PT, PT, PT, 0x8, 0x80 ;  /* 0x000000000080781c */ /* 0x000fc60003f8e170 */
[----:B-1----:R-:W-:Y:S10]  /*b5b0*/  @!P0 BRA `(.L_x_108) ;  /* 0x0000003000d48947 */ /* 0x002ff40003800000 */
.L_x_209:
[----:B------:R-:W-:Y:S05]  /*b5c0*/  BSYNC B0 ;  /* 0x0000000000007941 */ /* 0x000fea0003800000 */
.L_x_90:
[----:B-1-34-:R-:W-:-:S04]  /*b5d0*/  LOP3.LUT R4, R3, 0xfffffffc, RZ, 0xc0, !PT ;  /* 0xfffffffc03047812 */ /* 0x01afc800078ec0ff */
[----:B------:R-:W-:-:S13]  /*b5e0*/  ISETP.NE.AND P0, PT, R4, 0x4, PT ;  /* 0x000000040400780c */ /* 0x000fda0003f05270 */
[----:B------:R-:W-:Y:S05]  /*b5f0*/  @P0 BRA `(.L_x_109) ;  /* 0x0000001c00f40947 */ /* 0x000fea0003800000 */
[----:B------:R-:W-:-:S08]  /*b600*/  NOP ;  /* 0x0000000000007918 */ /* 0x000fd00000000000 */
[----:B------:R-:W1:-:S00]  /*b610*/  USETMAXREG.DEALLOC.CTAPOOL 0xa0 ;  /* 0x000000a0000079c8 */ /* 0x000e4000080e0500 */
[----:B-1----:R-:W-:Y:S05]  /*b620*/  @!P4 BRA `(.L_x_109) ;  /* 0x0000001c00e8c947 */ /* 0x002fea0003800000 */
[----:B0-2---:R-:W0:Y:S01]  /*b630*/  LDC R5, c[0x0][0x5f4] ;  /* 0x00017d00ff057b82 */ /* 0x005e220000000800 */
[----:B------:R-:W-:Y:S01]  /*b640*/  MOV R68, 0x400 ;  /* 0x0000040000447802 */ /* 0x000fe20000000f00 */
[----:B------:R-:W1:Y:S01]  /*b650*/  S2R R76, SR_CTAID.Y ;  /* 0x00000000004c7919 */ /* 0x000e620000002600 */
[----:B------:R-:W-:Y:S01]  /*b660*/  IMAD.MOV.U32 R71, RZ, RZ, 0x1 ;  /* 0x00000001ff477424 */ /* 0x000fe200078e00ff */
[----:B------:R-:W2:Y:S04]  /*b670*/  S2R R70, SR_TID.X ;  /* 0x0000000000467919 */ /* 0x000ea80000002100 */
[----:B------:R-:W3:Y:S01]  /*b680*/  S2UR UR4, SR_CgaCtaId ;  /* 0x00000000000479c3 */ /* 0x000ee20000008800 */
[----:B------:R-:W4:Y:S07]  /*b690*/  S2R R72, SR_CTAID.X ;  /* 0x0000000000487919 */ /* 0x000f2e0000002500 */
[----:B------:R-:W5:Y:S01]  /*b6a0*/  LDC.64 R84, c[0x0][0x618] ;  /* 0x00018600ff547b82 */ /* 0x000f620000000a00 */
[----:B0-----:R-:W-:-:S04]  /*b6b0*/  IABS R4, R5 ;  /* 0x0000000500047213 */ /* 0x001fc80000000000 */
[----:B------:R-:W0:Y:S01]  /*b6c0*/  I2F.RP R7, R4 ;  /* 0x0000000400077306 */ /* 0x000e220000209400 */
[----:B---3--:R-:W-:Y:S02]  /*b6d0*/  IMAD.U32 R8, RZ, RZ, UR4 ;  /* 0x00000004ff087e24 */ /* 0x008fe4000f8e00ff */
[----:B------:R-:W5:Y:S01]  /*b6e0*/  S2UR UR4, SR_CTAID.Z ;  /* 0x00000000000479c3 */ /* 0x000f620000002700 */
[----:B-1----:R-:W-:Y:S02]  /*b6f0*/  IABS R9, R76 ;  /* 0x0000004c00097213 */ /* 0x002fe40000000000 */
[----:B------:R-:W-:Y:S01]  /*b700*/  LEA R68, R8, R68, 0x18 ;  /* 0x0000004408447211 */ /* 0x000fe200078ec0ff */
[----:B------:R1:W-:Y:S03]  /*b710*/  STL [R1+0x10], R8 ;  /* 0x0000100801007387 */ /* 0x0003e60000100800 */
[----:B------:R-:W3:Y:S01]  /*b720*/  SYNCS.PHASECHK.TRANS64.TRYWAIT P3, [R68+URZ+0xa0], RZ ;  /* 0x0000a0ff440075a7 */ /* 0x000ee200080611ff */
[----:B0-----:R0:W0:Y:S01]  /*b730*/  MUFU.RCP R6, R7 ;  /* 0x0000000700067308 */ /* 0x0010220000001000 */
[----:B-----5:R-:W-:Y:S01]  /*b740*/  IMAD.WIDE.U32 R86, R84, UR4, RZ ;  /* 0x0000000454567c25 */ /* 0x020fe2000f8e00ff */
[----:B0-----:R-:W0:Y:S03]  /*b750*/  LDC R7, c[0x0][0x500] ;  /* 0x00014000ff077b82 */ /* 0x001e260000000800 */
[----:B------:R-:W-:Y:S01]  /*b760*/  VIADD R10, R6, 0xffffffe ;  /* 0x0ffffffe060a7836 */ /* 0x000fe20000000000 */
[----:B-1----:R-:W-:Y:S01]  /*b770*/  LOP3.LUT R8, R76, R5, RZ, 0x3c, !PT ;  /* 0x000000054c087212 */ /* 0x002fe200078e3cff */
[----:B------:R-:W-:-:S02]  /*b780*/  IMAD R85, R85, UR4, R87 ;  /* 0x0000000455557c24 */ /* 0x000fc4000f8e0257 */
[----:B------:R-:W1:Y:S01]  /*b790*/  F2I.FTZ.U32.TRUNC.NTZ R11, R10 ;  /* 0x0000000a000b7305 */ /* 0x000e62000021f000 */
[----:B------:R-:W-:Y:S01]  /*b7a0*/  ISETP.GE.AND P1, PT, R8, RZ, PT ;  /* 0x000000ff0800720c */ /* 0x000fe20003f26270 */
[----:B-1----:R-:W-:Y:S02]  /*b7b0*/  IMAD.MOV R6, RZ, RZ, -R11 ;  /* 0x000000ffff067224 */ /* 0x002fe400078e0a0b */
[----:B------:R-:W-:Y:S02]  /*b7c0*/  IMAD.MOV.U32 R10, RZ, RZ, RZ ;  /* 0x000000ffff0a7224 */ /* 0x000fe400078e00ff */
[----:B------:R-:W-:Y:S01]  /*b7d0*/  IMAD R6, R6, R4, RZ ;  /* 0x0000000406067224 */ /* 0x000fe200078e02ff */
[----:B0-----:R-:W-:-:S03]  /*b7e0*/  ISETP.GT.AND P0, PT, R7, RZ, PT ;  /* 0x000000ff0700720c */ /* 0x001fc60003f04270 */
[----:B------:R-:W-:-:S06]  /*b7f0*/  IMAD.HI.U32 R6, R11, R6, R10 ;  /* 0x000000060b067227 */ /* 0x000fcc00078e000a */
[----:B------:R-:W-:-:S04]  /*b800*/  IMAD.HI.U32 R77, R6, R9, RZ ;  /* 0x00000009064d7227 */ /* 0x000fc800078e00ff */
[----:B------:R-:W-:-:S04]  /*b810*/  IMAD.MOV R6, RZ, RZ, -R77 ;  /* 0x000000ffff067224 */ /* 0x000fc800078e0a4d */
[----:B------:R-:W-:Y:S02]  /*b820*/  IMAD R9, R4, R6, R9 ;  /* 0x0000000604097224 */ /* 0x000fe400078e0209 */
[----:B------:R-:W-:-:S03]  /*b830*/  VIADD R6, R7, 0xffffffff ;  /* 0xffffffff07067836 */ /* 0x000fc60000000000 */
[----:B------:R-:W-:Y:S02]  /*b840*/  ISETP.GT.U32.AND P2, PT, R4, R9, PT ;  /* 0x000000090400720c */ /* 0x000fe40003f44070 */
[----:B------:R-:W-:-:S04]  /*b850*/  SHF.R.S32.HI R79, RZ, 0x1f, R6 ;  /* 0x0000001fff4f7819 */ /* 0x000fc80000011406 */
[----:B------:R-:W-:-:S07]  /*b860*/  LEA.HI R79, R79, R6, RZ, 0x7 ;  /* 0x000000064f4f7211 */ /* 0x000fce00078f38ff */
[-C--:B------:R-:W-:Y:S01]  /*b870*/  @!P2 IADD3 R9, PT, PT, R9, -R4.reuse, RZ ;  /* 0x800000040909a210 */ /* 0x080fe20007ffe0ff */
[----:B------:R-:W-:Y:S01]  /*b880*/  @!P2 VIADD R77, R77, 0x1 ;  /* 0x000000014d4da836 */ /* 0x000fe20000000000 */
[----:B------:R-:W-:Y:S02]  /*b890*/  ISETP.NE.AND P2, PT, R5, RZ, PT ;  /* 0x000000ff0500720c */ /* 0x000fe40003f45270 */
[----:B------:R-:W-:Y:S01]  /*b8a0*/  ISETP.GE.U32.AND P4, PT, R9, R4, PT ;  /* 0x000000040900720c */ /* 0x000fe20003f86070 */
[----:B------:R-:W-:-:S05]  /*b8b0*/  IMAD.MOV R4, RZ, RZ, -R7 ;  /* 0x000000ffff047224 */ /* 0x000fca00078e0a07 */
[----:B------:R-:W-:-:S04]  /*b8c0*/  SHF.R.S32.HI R4, RZ, 0x1f, R4 ;  /* 0x0000001fff047819 */ /* 0x000fc80000011404 */
[----:B------:R-:W-:-:S03]  /*b8d0*/  LEA.HI R4, R4, -R7, RZ, 0x7 ;  /* 0x8000000704047211 */ /* 0x000fc600078f38ff */
[----:B------:R-:W-:Y:S02]  /*b8e0*/  @P4 IADD3 R77, PT, PT, R77, 0x1, RZ ;  /* 0x000000014d4d4810 */ /* 0x000fe40007ffe0ff */
[----:B------:R-:W-:Y:S01]  /*b8f0*/  SHF.R.S32.HI R4, RZ, 0x7, R4 ;  /* 0x00000007ff047819 */ /* 0x000fe20000011404 */
[----:B--234-:R-:W-:Y:S06]  /*b900*/  @!P3 BRA `(.L_x_110) ;  /* 0x000000300018b947 */ /* 0x01cfec0003800000 */
.L_x_210:
[----:B------:R-:W-:Y:S01]  /*b910*/  IMAD.MOV R4, RZ, RZ, -R4 ;  /* 0x000000ffff047224 */ /* 0x000fe200078e0a04 */
[----:B------:R-:W-:Y:S01]  /*b920*/  LEA.HI.SX32 R79, R79, 0x1, 0x19 ;  /* 0x000000014f4f7811 */ /* 0x000fe200078fcaff */
[----:B------:R-:W-:Y:S01]  /*b930*/  @!P1 IMAD.MOV R77, RZ, RZ, -R77 ;  /* 0x000000ffff4d9224 */ /* 0x000fe200078e0a4d */
[----:B------:R-:W-:Y:S01]  /*b940*/  @!P2 LOP3.LUT R77, RZ, R5, RZ, 0x33, !PT ;  /* 0x00000005ff4da212 */ /* 0x000fe200078e33ff */
[----:B------:R-:W-:Y:S01]  /*b950*/  @!P0 IMAD.MOV.U32 R79, RZ, RZ, R4 ;  /* 0x000000ffff4f8224 */ /* 0x000fe200078e0004 */
[----:B------:R1:W-:Y:S01]  /*b960*/  SYNCS.ARRIVE.TRANS64.ART0 RZ, [R68+URZ+0xb0], R71 ;  /* 0x0000b04744ff79a7 */ /* 0x0003e200085000ff */
[----:B------:R-:W-:Y:S01]  /*b970*/  IMAD.U32 R69, R70, 0x10000, RZ ;  /* 0x0001000046457824 */ /* 0x000fe200078e00ff */
[----:B------:R-:W-:Y:S01]  /*b980*/  IADD3 R4, PT, PT, -R77, RZ, RZ ;  /* 0x000000ff4d047210 */ /* 0x000fe20007ffe1ff */
[----:B------:R-:W-:Y:S01]  /*b990*/  HFMA2 R81, -RZ, RZ, 0, 0 ;  /* 0x00000000ff517431 */ /* 0x000fe200000001ff */
[----:B------:R-:W-:Y:S02]  /*b9a0*/  ISETP.GE.AND P0, PT, R79, 0x2, PT ;  /* 0x000000024f00780c */ /* 0x000fe40003f06270 */
[----:B------:R-:W-:Y:S01]  /*b9b0*/  LOP3.LUT R69, R69, 0x600000, RZ, 0xc0, !PT ;  /* 0x0060000045457812 */ /* 0x000fe200078ec0ff */
[----:B------:R-:W-:Y:S01]  /*b9c0*/  IMAD R76, R5, R4, R76 ;  /* 0x00000004054c7224 */ /* 0x000fe200078e024c */
[----:B------:R-:W-:-:S09]  /*b9d0*/  SHF.R.S32.HI R75, RZ, 0x1f, R77 ;  /* 0x0000001fff4b7819 */ /* 0x000fd2000001144d */
[----:B------:R-:W-:Y:S05]  /*b9e0*/  @!P0 BRA `(.L_x_111) ;  /* 0x0000000c002c8947 */ /* 0x000fea0003800000 */
[----:B------:R-:W-:Y:S01]  /*b9f0*/  VIADD R5, R68, 0xd8 ;  /* 0x000000d844057836 */ /* 0x000fe20000000000 */
[----:B------:R-:W-:Y:S01]  /*ba00*/  BSSY B1, `(.L_x_111) ;  /* 0x00000c9000017945 */ /* 0x000fe20003800000 */
[----:B------:R-:W-:Y:S01]  /*ba10*/  IMAD.MOV R79, RZ, RZ, -R79 ;  /* 0x000000ffff4f7224 */ /* 0x000fe200078e0a4f */
[----:B------:R-:W-:Y:S01]  /*ba20*/  IADD3 R80, PT, PT, R69, 0x40, RZ ;  /* 0x0000004045507810 */ /* 0x000fe20007ffe0ff */
[----:B------:R-:W-:Y:S01]  /*ba30*/  IMAD.MOV.U32 R73, RZ, RZ, 0x1 ;  /* 0x00000001ff497424 */ /* 0x000fe200078e00ff */
[----:B------:R-:W-:Y:S02]  /*ba40*/  MOV R78, RZ ;  /* 0x000000ff004e7202 */ /* 0x000fe40000000f00 */
[----:B------:R-:W-:Y:S02]  /*ba50*/  MOV R81, RZ ;  /* 0x000000ff00517202 */ /* 0x000fe40000000f00 */
[----:B------:R-:W-:-:S07]  /*ba60*/  PRMT R74, R0, 0x654, R5 ;  /* 0x00000654004a7816 */ /* 0x000fce0000000005 */
.L_x_116:
[C---:B--2---:R-:W-:Y:S01]  /*ba70*/  LEA R6, R73.reuse, R68, 0x3 ;  /* 0x0000004449067211 */ /* 0x044fe200078e18ff */
[----:B------:R-:W-:Y:S01]  /*ba80*/  BSSY B0, `(.L_x_112) ;  /* 0x0000005000007945 */ /* 0x000fe20003800000 */
[----:B------:R-:W-:Y:S02]  /*ba90*/  SHF.L.U32 R5, R78, 0x1f, RZ ;  /* 0x0000001f4e057819 */ /* 0x000fe400000006ff */
[----:B------:R-:W-:Y:S02]  /*baa0*/  LEA R4, R73, R80, 0x7 ;  /* 0x0000005049047211 */ /* 0x000fe400078e38ff */
[----:B------:R-:W2:Y:S02]  /*bab0*/  SYNCS.PHASECHK.TRANS64.TRYWAIT P0, [R6+URZ+0xa0], R5 ;  /* 0x0000a005060075a7 */ /* 0x000ea400080011ff */
[----:B--2---:R-:W-:Y:S05]  /*bac0*/  @!P0 BRA `(.L_x_113) ;  /* 0x0000002c00bc8947 */ /* 0x004fea0003800000 */
.L_x_212:
[----:B------:R-:W-:Y:S05]  /*bad0*/  BSYNC B0 ;  /* 0x0000000000007941 */ /* 0x000fea0003800000 */
.L_x_112:
[----:B------:R-:W-:Y:S01]  /*bae0*/  R2UR UR4, R4 ;  /* 0x00000000040472ca */ /* 0x000fe200000e0000 */
[----:B------:R-:W-:Y:S01]  /*baf0*/  IMAD.U32 R7, R81, -0x80000000, RZ ;  /* 0x8000000051077824 */ /* 0x000fe200078e00ff */
[----:B------:R-:W-:Y:S01]  /*bb00*/  BSSY B0, `(.L_x_114) ;  /* 0x000000e000007945 */ /* 0x000fe20003800000 */
[----:B------:R-:W-:-:S05]  /*bb10*/  VIADD R73, R73, 0x1 ;  /* 0x0000000149497836 */ /* 0x000fca0000000000 */
[----:B------:R-:W-:-:S04]  /*bb20*/  ISETP.NE.AND P0, PT, R73, 0x2, PT ;  /* 0x000000024900780c */ /* 0x000fc80003f05270 */
[----:B------:R-:W-:Y:S01]  /*bb30*/  SEL R73, R73, RZ, P0 ;  /* 0x000000ff49497207 */ /* 0x000fe20000000000 */
[----:B------:R-:W3:Y:S01]  /*bb40*/  LDTM.x2 R4, tmem[UR4] ;  /* 0x00000004000479ee */ /* 0x000ee200080c0000 */
[----:B------:R4:W-:Y:S01]  /*bb50*/  SYNCS.ARRIVE.TRANS64.ART0 RZ, [R6+URZ+0xb0], R71 ;  /* 0x0000b04706ff79a7 */ /* 0x0009e200085000ff */
[----:B------:R-:W5:Y:S01]  /*bb60*/  LDCU UR4, c[0x0][0x658] ;  /* 0x0000cb00ff0477ac */ /* 0x000f620008000800 */
[----:B------:R-:W0:Y:S01]  /*bb70*/  SYNCS.PHASECHK.TRANS64.TRYWAIT P1, [R68+URZ+0xd0], R7 ;  /* 0x0000d007440075a7 */ /* 0x000e2200080211ff */
[----:B---3--:R-:W-:Y:S01]  /*bb80*/  FADD R4, R4, -R5 ;  /* 0x8000000504047221 */ /* 0x008fe20000000000 */
[----:B------:R-:W-:-:S03]  /*bb90*/  SEL R5, RZ, 0x1, P0 ;  /* 0x00000001ff057807 */ /* 0x000fc60000000000 */
[----:B-----5:R-:W-:Y:S01]  /*bba0*/  FMUL R82, R4, UR4 ;  /* 0x0000000404527c20 */ /* 0x020fe20008400000 */
[----:B------:R-:W-:-:S05]  /*bbb0*/  LOP3.LUT R78, R78, R5, RZ, 0x3c, !PT ;  /* 0x000000054e4e7212 */ /* 0x000fca00078e3cff */
[----:B------:R-:W3:Y:S02]  /*bbc0*/  MUFU.EX2 R82, R82 ;  /* 0x0000005200527308 */ /* 0x000ee40000000800 */
[----:B0--34-:R-:W-:Y:S05]  /*bbd0*/  @!P1 BRA `(.L_x_115) ;  /* 0x0000002c00949947 */ /* 0x019fea0003800000 */
.L_x_214:
[----:B------:R-:W-:Y:S05]  /*bbe0*/  BSYNC B0 ;  /* 0x0000000000007941 */ /* 0x000fea0003800000 */
.L_x_114:
[C---:B------:R-:W-:Y:S02]  /*bbf0*/  R2UR UR4, R69.reuse ;  /* 0x00000000450472ca */ /* 0x040fe400000e0000 */
[C---:B------:R-:W-:Y:S02]  /*bc00*/  R2UR UR5, R69.reuse ;  /* 0x00000000450572ca */ /* 0x040fe400000e0000 */
[C---:B------:R-:W-:Y:S02]  /*bc10*/  R2UR UR6, R69.reuse ;  /* 0x00000000450672ca */ /* 0x040fe400000e0000 */
[----:B------:R-:W-:Y:S02]  /*bc20*/  R2UR UR7, R69 ;  /* 0x00000000450772ca */ /* 0x000fe400000e0000 */
[----:B------:R-:W-:Y:S02]  /*bc30*/  IADD3 R79, PT, PT, R79, 0x1, RZ ;  /* 0x000000014f4f7810 */ /* 0x000fe40007ffe0ff */
[----:B------:R-:W-:-:S02]  /*bc40*/  LOP3.LUT R81, R81, 0x1, RZ, 0x3c, !PT ;  /* 0x0000000151517812 */ /* 0x000fc400078e3cff */
[----:B------:R-:W-:Y:S01]  /*bc50*/  ISETP.NE.AND P0, PT, R79, -0x1, PT ;  /* 0xffffffff4f00780c */ /* 0x000fe20003f05270 */
[----:B------:R-:W3:Y:S01]  /*bc60*/  LDTM.x16 R20, tmem[UR4+0x100] ;  /* 0x00010004001479ee */ /* 0x000ee20008240000 */
[----:B0-2---:R-:W0:Y:S01]  /*bc70*/  LDTM.x16 R4, tmem[UR4+0x110] ;  /* 0x00011004000479ee */ /* 0x005e220008240000 */
[-C--:B---3--:R-:W-:Y:S02]  /*bc80*/  FMUL2 R20, R20.F32x2.HI_LO, R82.reuse.F32 ;  /* 0x000000521414724a */ /* 0x088fe40001000000 */
[-C--:B------:R-:W-:Y:S02]  /*bc90*/  FMUL2 R22, R22.F32x2.HI_LO, R82.reuse.F32 ;  /* 0x000000521616724a */ /* 0x080fe40001000000 */
[-C--:B------:R-:W-:Y:S02]  /*bca0*/  FMUL2 R24, R24.F32x2.HI_LO, R82.reuse.F32 ;  /* 0x000000521818724a */ /* 0x080fe40001000000 */
[-C--:B------:R-:W-:Y:S02]  /*bcb0*/  FMUL2 R26, R26.F32x2.HI_LO, R82.reuse.F32 ;  /* 0x000000521a1a724a */ /* 0x080fe40001000000 */
[----:B------:R-:W-:-:S02]  /*bcc0*/  FMUL2 R28, R28.F32x2.HI_LO, R82.F32 ;  /* 0x000000521c1c724a */ /* 0x000fc40001000000 */
[-C--:B------:R-:W-:Y:S02]  /*bcd0*/  FMUL2 R30, R30.F32x2.HI_LO, R82.reuse.F32 ;  /* 0x000000521e1e724a */ /* 0x080fe40001000000 */
[-C--:B------:R-:W-:Y:S02]  /*bce0*/  FMUL2 R32, R32.F32x2.HI_LO, R82.reuse.F32 ;  /* 0x000000522020724a */ /* 0x080fe40001000000 */
[-C--:B------:R-:W-:Y:S02]  /*bcf0*/  FMUL2 R34, R34.F32x2.HI_LO, R82.reuse.F32 ;  /* 0x000000522222724a */ /* 0x080fe40001000000 */
[-C--:B0-----:R-:W-:Y:S02]  /*bd00*/  FMUL2 R4, R4.F32x2.HI_LO, R82.reuse.F32 ;  /* 0x000000520404724a */ /* 0x081fe40001000000 */
[-C--:B------:R-:W-:Y:S01]  /*bd10*/  FMUL2 R6, R6.F32x2.HI_LO, R82.reuse.F32 ;  /* 0x000000520606724a */ /* 0x080fe20001000000 */
[----:B------:R-:W-:Y:S01]  /*bd20*/  STTM.x16 tmem[UR5+0x100], R20 ;  /* 0x00010014000079ed */ /* 0x000fe20008240005 */
[-C--:B------:R-:W-:Y:S01]  /*bd30*/  FMUL2 R8, R8.F32x2.HI_LO, R82.reuse.F32 ;  /* 0x000000520808724a */ /* 0x080fe20001000000 */
[----:B------:R-:W0:Y:S01]  /*bd40*/  LDTM.x16 R36, tmem[UR4+0x120] ;  /* 0x00012004002479ee */ /* 0x000e220008240000 */
[----:B------:R-:W-:-:S02]  /*bd50*/  FMUL2 R10, R10.F32x2.HI_LO, R82.F32 ;  /* 0x000000520a0a724a */ /* 0x000fc40001000000 */
[-C--:B------:R-:W-:Y:S02]  /*bd60*/  FMUL2 R12, R12.F32x2.HI_LO, R82.reuse.F32 ;  /* 0x000000520c0c724a */ /* 0x080fe40001000000 */
[-C--:B------:R-:W-:Y:S02]  /*bd70*/  FMUL2 R14, R14.F32x2.HI_LO, R82.reuse.F32 ;  /* 0x000000520e0e724a */ /* 0x080fe40001000000 */
[-C--:B------:R-:W-:Y:S02]  /*bd80*/  FMUL2 R16, R16.F32x2.HI_LO, R82.reuse.F32 ;  /* 0x000000521010724a */ /* 0x080fe40001000000 */
[----:B------:R-:W-:-:S04]  /*bd90*/  FMUL2 R18, R18.F32x2.HI_LO, R82.F32 ;  /* 0x000000521212724a */ /* 0x000fc80001000000 */
[----:B------:R-:W-:Y:S01]  /*bda0*/  STTM.x16 tmem[UR6+0x110], R4 ;  /* 0x00011004000079ed */ /* 0x000fe20008240006 */
[----:B------:R-:W2:Y:S01]  /*bdb0*/  LDTM.x16 R20, tmem[UR4+0x130] ;  /* 0x00013004001479ee */ /* 0x000ea20008240000 */
[-C--:B0-----:R-:W-:Y:S02]  /*bdc0*/  FMUL2 R36, R36.F32x2.HI_LO, R82.reuse.F32 ;  /* 0x000000522424724a */ /* 0x081fe40001000000 */
[-C--:B------:R-:W-:Y:S02]  /*bdd0*/  FMUL2 R38, R38.F32x2.HI_LO, R82.reuse.F32 ;  /* 0x000000522626724a */ /* 0x080fe40001000000 */
[-C--:B------:R-:W-:Y:S02]  /*bde0*/  FMUL2 R40, R40.F32x2.HI_LO, R82.reuse.F32 ;  /* 0x000000522828724a */ /* 0x080fe40001000000 */
[-C--:B------:R-:W-:Y:S02]  /*bdf0*/  FMUL2 R42, R42.F32x2.HI_LO, R82.reuse.F32 ;  /* 0x000000522a2a724a */ /* 0x080fe40001000000 */
[----:B------:R-:W-:-:S02]  /*be00*/  FMUL2 R44, R44.F32x2.HI_LO, R82.F32 ;  /* 0x000000522c2c724a */ /* 0x000fc40001000000 */
[-C--:B------:R-:W-:Y:S02]  /*be10*/  FMUL2 R46, R46.F32x2.HI_LO, R82.reuse.F32 ;  /* 0x000000522e2e724a */ /* 0x080fe40001000000 */
[-C--:B------:R-:W-:Y:S02]  /*be20*/  FMUL2 R48, R48.F32x2.HI_LO, R82.reuse.F32 ;  /* 0x000000523030724a */ /* 0x080fe40001000000 */
[-C--:B------:R-:W-:Y:S02]  /*be30*/  FMUL2 R50, R50.F32x2.HI_LO, R82.reuse.F32 ;  /* 0x000000523232724a */ /* 0x080fe40001000000 */
[-C--:B--2---:R-:W-:Y:S02]  /*be40*/  FMUL2 R20, R20.F32x2.HI_LO, R82.reuse.F32 ;  /* 0x000000521414724a */ /* 0x084fe40001000000 */
        /* <DEDUP_REMOVED lines=42> */
[----:B------:R-:W-:-:S02]  /*c0f0*/  FMUL2 R8, R8.F32x2.HI_LO, R82.F32 ;  /* 0x000000520808724a */ /* 0x000fc40001000000 */
[-C--:B------:R-:W-:Y:S02]  /*c100*/  FMUL2 R10, R10.F32x2.HI_LO, R82.reuse.F32 ;  /* 0x000000520a0a724a */ /* 0x080fe40001000000 */
[-C--:B------:R-:W-:Y:S02]  /*c110*/  FMUL2 R12, R12.F32x2.HI_LO, R82.reuse.F32 ;  /* 0x000000520c0c724a */ /* 0x080fe40001000000 */
[-C--:B------:R-:W-:Y:S02]  /*c120*/  FMUL2 R14, R14.F32x2.HI_LO, R82.reuse.F32 ;  /* 0x000000520e0e724a */ /* 0x080fe40001000000 */
[-C--:B------:R-:W-:Y:S02]  /*c130*/  FMUL2 R16, R16.F32x2.HI_LO, R82.reuse.F32 ;  /* 0x000000521010724a */ /* 0x080fe40001000000 */
[----:B------:R-:W-:-:S04]  /*c140*/  FMUL2 R18, R18.F32x2.HI_LO, R82.F32 ;  /* 0x000000521212724a */ /* 0x000fc80001000000 */
[----:B------:R-:W-:Y:S01]  /*c150*/  STTM.x16 tmem[UR6+0x170], R4 ;  /* 0x00017004000079ed */ /* 0x000fe20008240006 */
[----:B------:R-:W0:Y:S01]  /*c160*/  LDTM.x16 R52, tmem[UR5+0x180] ;  /* 0x00018005003479ee */ /* 0x000e220008240000 */
        /* <DEDUP_REMOVED lines=71> */
[----:B------:R2:W-:Y:S01]  /*c5e0*/  STTM.x16 tmem[UR5+0x1e0], R20 ;  /* 0x0001e014000079ed */ /* 0x0005e20008240005 */
[----:B------:R-:W-:-:S02]  /*c5f0*/  FMUL2 R8, R8.F32x2.HI_LO, R82.F32 ;  /* 0x000000520808724a */ /* 0x000fc40001000000 */
[-C--:B------:R-:W-:Y:S02]  /*c600*/  FMUL2 R10, R10.F32x2.HI_LO, R82.reuse.F32 ;  /* 0x000000520a0a724a */ /* 0x080fe40001000000 */
[-C--:B------:R-:W-:Y:S02]  /*c610*/  FMUL2 R12, R12.F32x2.HI_LO, R82.reuse.F32 ;  /* 0x000000520c0c724a */ /* 0x080fe40001000000 */
[-C--:B------:R-:W-:Y:S02]  /*c620*/  FMUL2 R14, R14.F32x2.HI_LO, R82.reuse.F32 ;  /* 0x000000520e0e724a */ /* 0x080fe40001000000 */
[-C--:B------:R-:W-:Y:S02]  /*c630*/  FMUL2 R16, R16.F32x2.HI_LO, R82.reuse.F32 ;  /* 0x000000521010724a */ /* 0x080fe40001000000 */
[----:B------:R-:W-:-:S04]  /*c640*/  FMUL2 R18, R18.F32x2.HI_LO, R82.F32 ;  /* 0x000000521212724a */ /* 0x000fc80001000000 */
[----:B------:R2:W-:Y:S01]  /*c650*/  STTM.x16 tmem[UR4+0x1f0], R4 ;  /* 0x0001f004000079ed */ /* 0x0005e20008240004 */
[----:B------:R-:W0:Y:S02]  /*c660*/  FENCE.VIEW.ASYNC.T ;  /* 0x00000000000073c6 */ /* 0x000e240000000200 */
[----:B0-----:R2:W-:Y:S01]  /*c670*/  SYNCS.ARRIVE.TRANS64.RED.ART0 RZ, [R74+URZ], R71 ;  /* 0x000000474aff79a7 */ /* 0x0015e200085004ff */
[----:B------:R-:W-:Y:S05]  /*c680*/  @P0 BRA `(.L_x_116) ;  /* 0xfffffff000f80947 */ /* 0x000fea000383ffff */
[----:B------:R-:W-:Y:S05]  /*c690*/  BSYNC B1 ;  /* 0x0000000000017941 */ /* 0x000fea0003800000 */
.L_x_111:
[----:B------:R-:W3:Y:S01]  /*c6a0*/  SYNCS.PHASECHK.TRANS64.TRYWAIT P0, [R68+URZ+0xc0], RZ ;  /* 0x0000c0ff440075a7 */ /* 0x000ee200080011ff */
[----:B--2---:R-:W-:Y:S01]  /*c6b0*/  IMAD.SHL.U32 R4, R70, 0x4, RZ ;  /* 0x0000000446047824 */ /* 0x004fe200078e00ff */
[----:B------:R-:W-:-:S04]  /*c6c0*/  IADD3 R5, PT, PT, R68, 0x18f, RZ ;  /* 0x0000018f44057810 */ /* 0x000fc80007ffe0ff */
[----:B------:R-:W-:Y:S02]  /*c6d0*/  LOP3.LUT R4, R4, 0x1fc, RZ, 0xc0, !PT ;  /* 0x000001fc04047812 */ /* 0x000fe400078ec0ff */
[----:B------:R-:W-:-:S05]  /*c6e0*/  LOP3.LUT R5, R5, 0xfffffd80, RZ, 0xc0, !PT ;  /* 0xfffffd8005057812 */ /* 0x000fca00078ec0ff */
[----:B------:R-:W-:Y:S01]  /*c6f0*/  IMAD.IADD R4, R5, 0x1, R4 ;  /* 0x0000000105047824 */ /* 0x000fe200078e0204 */
[----:B---3--:R-:W-:Y:S06]  /*c700*/  @!P0 BRA `(.L_x_117) ;  /* 0x0000002000e08947 */ /* 0x008fec0003800000 */
.L_x_215:
[----:B------:R-:W3:Y:S01]  /*c710*/  LDS R4, [R4+0x30000] ;  /* 0x0300000004047984 */ /* 0x000ee20000000800 */
[----:B------:R-:W4:Y:S01]  /*c720*/  LDCU UR4, c[0x0][0x660] ;  /* 0x0000cc00ff0477ac */ /* 0x000f220008000800 */
[----:B------:R-:W-:Y:S01]  /*c730*/  BSSY.RECONVERGENT B2, `(.L_x_118) ;  /* 0x0000011000027945 */ /* 0x000fe20003800200 */
[----:B------:R-:W-:Y:S01]  /*c740*/  LOP3.LUT R70, R70, 0x7f, RZ, 0xc0, !PT ;  /* 0x0000007f46467812 */ /* 0x000fe200078ec0ff */
[----:B------:R5:W-:Y:S06]  /*c750*/  MEMBAR.ALL.CTA ;  /* 0x0000000000007992 */ /* 0x000bec0000008000 */
[----:B-----5:R-:W5:Y:S01]  /*c760*/  FENCE.VIEW.ASYNC.S ;  /* 0x00000000000073c6 */ /* 0x020f620000000000 */
[----:B------:R-:W-:Y:S01]  /*c770*/  MOV R50, RZ ;  /* 0x000000ff00327202 */ /* 0x000fe20000000f00 */
[----:B-----5:R0:W-:Y:S01]  /*c780*/  SYNCS.ARRIVE.TRANS64.ART0 RZ, [R68+URZ+0xc8], R71 ;  /* 0x0000c84744ff79a7 */ /* 0x0201e200085000ff */
[----:B---3--:R-:W3:Y:S02]  /*c790*/  MUFU.RCP R5, R4 ;  /* 0x0000000400057308 */ /* 0x008ee40000001000 */
[----:B---3--:R-:W-:-:S04]  /*c7a0*/  FFMA R36, -R4, R5, 1 ;  /* 0x3f80000004247423 */ /* 0x008fc80000000105 */
[----:B------:R-:W-:Y:S01]  /*c7b0*/  FFMA R36, R5, R36, R5 ;  /* 0x0000002405247223 */ /* 0x000fe20000000005 */
[----:B----4-:R-:W-:-:S03]  /*c7c0*/  MOV R5, UR4 ;  /* 0x0000000400057c02 */ /* 0x010fc60008000f00 */
[----:B------:R-:W-:Y:S01]  /*c7d0*/  FFMA R7, R36, UR4, RZ ;  /* 0x0000000424077c23 */ /* 0x000fe200080000ff */
[----:B------:R-:W3:Y:S03]  /*c7e0*/  FCHK P0, R5, R4 ;  /* 0x0000000405007302 */ /* 0x000ee60000000000 */
[----:B------:R-:W-:-:S04]  /*c7f0*/  FFMA R6, -R4, R7, UR4 ;  /* 0x0000000404067e23 */ /* 0x000fc80008000107 */
[----:B------:R-:W-:Y:S01]  /*c800*/  FFMA R36, R36, R6, R7 ;  /* 0x0000000624247223 */ /* 0x000fe20000000007 */
[----:B0--3--:R-:W-:Y:S06]  /*c810*/  @!P0 BRA `(.L_x_119) ;  /* 0x0000000000088947 */ /* 0x009fec0003800000 */
[----:B------:R-:W-:Y:S02]  /*c820*/  MOV R6, 0xc840 ;  /* 0x0000c84000067802 */ /* 0x000fe40000000f00 */
[----:B-12---:R-:W-:Y:S05]  /*c830*/  CALL.REL.NOINC `($__internal_3_$__cuda_sm3x_div_rn_noftz_f32_slowpath) ;  /* 0x0000002000f87944 */ /* 0x006fea0003c00000 */
.L_x_119:
[----:B------:R-:W-:Y:S05]  /*c840*/  BSYNC.RECONVERGENT B2 ;  /* 0x0000000000027941 */ /* 0x000fea0003800200 */
.L_x_118:
[----:B------:R-:W-:Y:S01]  /*c850*/  SHF.L.U32 R4, R81, 0x1f, RZ ;  /* 0x0000001f51047819 */ /* 0x000fe200000006ff */
[----:B------:R-:W-:Y:S03]  /*c860*/  BSSY B0, `(.L_x_120) ;  /* 0x0000003000007945 */ /* 0x000fe60003800000 */
[----:B------:R-:W0:Y:S02]  /*c870*/  SYNCS.PHASECHK.TRANS64.TRYWAIT P0, [R68+URZ+0xd0], R4 ;  /* 0x0000d004440075a7 */ /* 0x000e2400080011ff */
[----:B0-----:R-:W-:Y:S05]  /*c880*/  @!P0 BRA `(.L_x_121) ;  /* 0x0000002000948947 */ /* 0x001fea0003800000 */
.L_x_217:
[----:B------:R-:W-:Y:S05]  /*c890*/  BSYNC B0 ;  /* 0x0000000000007941 */ /* 0x000fea0003800000 */
.L_x_120:
[----:B------:R-:W3:Y:S01]  /*c8a0*/  LDCU.64 UR4, c[0x0][0x610] ;  /* 0x0000c200ff0477ac */ /* 0x000ee20008000a00 */
[----:B------:R-:W-:Y:S01]  /*c8b0*/  MOV R84, R86 ;  /* 0x0000005600547202 */ /* 0x000fe20000000f00 */
[----:B-1----:R-:W-:Y:S01]  /*c8c0*/  HFMA2 R71, -RZ, RZ, 0, 0 ;  /* 0x00000000ff477431 */ /* 0x002fe200000001ff */
[C---:B------:R-:W-:Y:S01]  /*c8d0*/  LEA R37, R72.reuse, R70, 0x7 ;  /* 0x0000004648257211 */ /* 0x040fe200078e38ff */
[----:B------:R-:W1:Y:S01]  /*c8e0*/  LDCU.64 UR6, c[0x0][0x608] ;  /* 0x0000c100ff0677ac */ /* 0x000e620008000a00 */
[----:B------:R-:W-:Y:S01]  /*c8f0*/  BSSY.RECONVERGENT B1, `(.L_x_122) ;  /* 0x00000c9000017945 */ /* 0x000fe20003800200 */
[----:B------:R-:W-:Y:S01]  /*c900*/  PLOP3.LUT P3, PT, PT, PT, PT, 0x80, 0x8 ;  /* 0x000000000008781c */ /* 0x000fe20003f6f070 */
[----:B------:R-:W4:Y:S01]  /*c910*/  LDCU UR8, c[0x0][0x440] ;  /* 0x00008800ff0877ac */ /* 0x000f220008000800 */
[----:B------:R-:W-:-:S04]  /*c920*/  IMAD.WIDE.U32 R72, R72, 0x80, R70 ;  /* 0x0000008048487825 */ /* 0x000fc800078e0046 */
[----:B---3--:R-:W-:Y:S02]  /*c930*/  IMAD R4, R75, UR4, RZ ;  /* 0x000000044b047c24 */ /* 0x008fe4000f8e02ff */
[----:B------:R-:W-:-:S04]  /*c940*/  IMAD.WIDE.U32 R84, R77, UR4, R84 ;  /* 0x000000044d547c25 */ /* 0x000fc8000f8e0054 */
[----:B------:R-:W-:Y:S01]  /*c950*/  IMAD R4, R77, UR5, R4 ;  /* 0x000000054d047c24 */ /* 0x000fe2000f8e0204 */
[----:B----4-:R-:W-:-:S04]  /*c960*/  ISETP.GE.AND P0, PT, R37, UR8, PT ;  /* 0x0000000825007c0c */ /* 0x010fc8000bf06270 */
[----:B------:R-:W-:-:S03]  /*c970*/  IADD3 R85, PT, PT, R85, R4, RZ ;  /* 0x0000000455557210 */ /* 0x000fc60007ffe0ff */
[----:B-1----:R-:W-:-:S04]  /*c980*/  IMAD.WIDE.U32 R40, R76, UR6, R84 ;  /* 0x000000064c287c25 */ /* 0x002fc8000f8e0054 */
[----:B------:R-:W-:-:S07]  /*c990*/  IMAD R76, R76, UR7, R41 ;  /* 0x000000074c4c7c24 */ /* 0x000fce000f8e0229 */
.L_x_131:
[----:B-1----:R-:W1:Y:S01]  /*c9a0*/  LDCU.64 UR4, c[0x0][0x600] ;  /* 0x0000c000ff0477ac */ /* 0x002e620008000a00 */
[----:B0-----:R-:W-:Y:S01]  /*c9b0*/  IADD3 R6, P1, PT, R50, R40, RZ ;  /* 0x0000002832067210 */ /* 0x001fe20007f3e0ff */
[----:B---3--:R-:W3:Y:S01]  /*c9c0*/  LDC.64 R52, c[0x0][0x358] ;  /* 0x0000d600ff347b82 */ /* 0x008ee20000000a00 */
[----:B------:R-:W-:Y:S01]  /*c9d0*/  IADD3 R50, PT, PT, R69, R50, RZ ;  /* 0x0000003245327210 */ /* 0x000fe20007ffe0ff */
[----:B------:R-:W4:Y:S01]  /*c9e0*/  LDCU.64 UR6, c[0x0][0x5e0] ;  /* 0x0000bc00ff0677ac */ /* 0x000f220008000a00 */
[----:B------:R-:W-:Y:S01]  /*c9f0*/  BSSY.RECONVERGENT B0, `(.L_x_123) ;  /* 0x0000031000007945 */ /* 0x000fe20003800200 */
[----:B------:R-:W-:Y:S02]  /*ca00*/  IMAD.X R7, RZ, RZ, R76, P1 ;  /* 0x000000ffff077224 */ /* 0x000fe400008e064c */
[----:B01----:R-:W-:Y:S02]  /*ca10*/  IMAD R5, R73, UR4, RZ ;  /* 0x0000000449057c24 */ /* 0x003fe4000f8e02ff */
[----:B------:R-:W-:Y:S01]  /*ca20*/  IMAD.WIDE.U32 R6, R72, UR4, R6 ;  /* 0x0000000448067c25 */ /* 0x000fe2000f8e0006 */
[----:B------:R-:W-:-:S03]  /*ca30*/  R2UR UR4, R50 ;  /* 0x00000000320472ca */ /* 0x000fc600000e0000 */
[----:B------:R-:W-:Y:S01]  /*ca40*/  IMAD R4, R72, UR5, R5 ;  /* 0x0000000548047c24 */ /* 0x000fe2000f8e0205 */
[----:B----4-:R-:W-:-:S03]  /*ca50*/  IADD3 R44, P2, P1, R6, UR6, R6 ;  /* 0x00000006062c7c10 */ /* 0x010fc6000f95e006 */
[----:B------:R-:W-:-:S05]  /*ca60*/  IMAD.IADD R4, R7, 0x1, R4 ;  /* 0x0000000107047824 */ /* 0x000fca00078e0204 */
[----:B------:R-:W-:Y:S02]  /*ca70*/  IADD3.X R45, PT, PT, R4, UR7, R4, P2, P1 ;  /* 0x00000007042d7c10 */ /* 0x000fe400097e2404 */
[----:B------:R-:W0:Y:S01]  /*ca80*/  LDTM.x32 R4, tmem[UR4+0x100] ;  /* 0x00010004000479ee */ /* 0x000e2200082c0000 */
[----:B------:R-:W-:Y:S05]  /*ca90*/  @P0 BRA `(.L_x_124) ;  /* 0x0000000000980947 */ /* 0x000fea0003800000 */
[-C--:B0-----:R-:W-:Y:S01]  /*caa0*/  FMUL2 R38, R6.F32x2.HI_LO, R36.reuse.F32 ;  /* 0x000000240626724a */ /* 0x081fe20001000000 */
[----:B---3--:R-:W-:Y:S01]  /*cab0*/  R2UR UR6, R52 ;  /* 0x00000000340672ca */ /* 0x008fe200000e0000 */
[-C--:B------:R-:W-:Y:S01]  /*cac0*/  FMUL2 R42, R8.F32x2.HI_LO, R36.reuse.F32 ;  /* 0x00000024082a724a */ /* 0x080fe20001000000 */
[----:B------:R-:W-:Y:S01]  /*cad0*/  R2UR UR7, R53 ;  /* 0x00000000350772ca */ /* 0x000fe200000e0000 */
[-C--:B------:R-:W-:Y:S01]  /*cae0*/  FMUL2 R6, R10.F32x2.HI_LO, R36.reuse.F32 ;  /* 0x000000240a06724a */ /* 0x080fe20001000000 */
[----:B------:R-:W-:Y:S01]  /*caf0*/  R2UR UR4, R52 ;  /* 0x00000000340472ca */ /* 0x000fe200000e0000 */
[-C--:B------:R-:W-:Y:S01]  /*cb00*/  FMUL2 R8, R14.F32x2.HI_LO, R36.reuse.F32 ;  /* 0x000000240e08724a */ /* 0x080fe20001000000 */
[----:B------:R-:W-:Y:S01]  /*cb10*/  R2UR UR5, R53 ;  /* 0x00000000350572ca */ /* 0x000fe200000e0000 */
[----:B------:R-:W-:Y:S01]  /*cb20*/  FMUL2 R10, R18.F32x2.HI_LO, R36.F32 ;  /* 0x00000024120a724a */ /* 0x000fe20001000000 */
[----:B------:R-:W-:Y:S01]  /*cb30*/  F2FP.F16.F32.PACK_AB R7, R7, R6 ;  /* 0x000000060707723e */ /* 0x000fe200000000ff */
        /* <DEDUP_REMOVED lines=21> */
[----:B------:R-:W-:-:S02]  /*cc90*/  F2FP.F16.F32.PACK_AB R19, R35, R34 ;  /* 0x000000222313723e */ /* 0x000fc400000000ff */
[----:B------:R-:W-:Y:S02]  /*cca0*/  F2FP.F16.F32.PACK_AB R17, R31, R30 ;  /* 0x0000001e1f11723e */ /* 0x000fe400000000ff */
[----:B------:R-:W-:Y:S02]  /*ccb0*/  F2FP.F16.F32.PACK_AB R5, R39, R38 ;  /* 0x000000262705723e */ /* 0x000fe400000000ff */
[----:B------:R-:W-:Y:S02]  /*ccc0*/  F2FP.F16.F32.PACK_AB R4, R27, R26 ;  /* 0x0000001a1b04723e */ /* 0x000fe400000000ff */
[----:B------:R-:W-:-:S03]  /*ccd0*/  F2FP.F16.F32.PACK_AB R12, R21, R20 ;  /* 0x00000014150c723e */ /* 0x000fc600000000ff */
[----:B------:R1:W-:Y:S04]  /*cce0*/  STG.E.ENL2.256 desc[UR6][R44.64], R4, R8 ;  /* 0xf80000042c08797f */ /* 0x0003e8000f121806 */
[----:B------:R1:W-:Y:S02]  /*ccf0*/  STG.E.ENL2.256 desc[UR4][R44.64+0x20], R12, R16 ;  /* 0xf800010c2c10797f */ /* 0x0003e4000f121804 */
.L_x_124:
[----:B------:R-:W-:Y:S05]  /*cd00*/  BSYNC.RECONVERGENT B0 ;  /* 0x0000000000007941 */ /* 0x000fea0003800200 */
.L_x_123:
[----:B------:R-:W4:Y:S01]  /*cd10*/  LDCU UR5, c[0x0][0x440] ;  /* 0x00008800ff0577ac */ /* 0x000f220008000800 */
[----:B------:R-:W-:Y:S01]  /*cd20*/  R2UR UR4, R50 ;  /* 0x00000000320472ca */ /* 0x000fe200000e0000 */
[----:B------:R-:W-:-:S12]  /*cd30*/  BSSY.RECONVERGENT B0, `(.L_x_125) ;  /* 0x000002a000007945 */ /* 0x000fd80003800200 */
[----:B01----:R-:W0:Y:S01]  /*cd40*/  LDTM.x32 R4, tmem[UR4+0x120] ;  /* 0x00012004000479ee */ /* 0x003e2200082c0000 */
[----:B----4-:R-:W-:-:S13]  /*cd50*/  ISETP.GE.AND P0, PT, R37, UR5, PT ;  /* 0x0000000525007c0c */ /* 0x010fda000bf06270 */
        /* <DEDUP_REMOVED lines=39> */
.L_x_126:
[----:B------:R-:W-:Y:S05]  /*cfd0*/  BSYNC.RECONVERGENT B0 ;  /* 0x0000000000007941 */ /* 0x000fea0003800200 */
.L_x_125:
[----:B------:R-:W-:Y:S01]  /*cfe0*/  R2UR UR4, R50 ;  /* 0x00000000320472ca */ /* 0x000fe200000e0000 */
[----:B------:R-:W-:-:S12]  /*cff0*/  BSSY.RECONVERGENT B0, `(.L_x_127) ;  /* 0x0000029000007945 */ /* 0x000fd80003800200 */
[----:B01----:R-:W0:Y:S01]  /*d000*/  LDTM.x32 R4, tmem[UR4+0x140] ;  /* 0x00014004000479ee */ /* 0x003e2200082c0000 */
        /* <DEDUP_REMOVED lines=39> */
.L_x_128:
[----:B------:R-:W-:Y:S05]  /*d280*/  BSYNC.RECONVERGENT B0 ;  /* 0x0000000000007941 */ /* 0x000fea0003800200 */
.L_x_127:
[----:B------:R-:W-:Y:S01]  /*d290*/  R2UR UR4, R50 ;  /* 0x00000000320472ca */ /* 0x000fe200000e0000 */
[----:B------:R-:W-:Y:S01]  /*d2a0*/  BSSY.RECONVERGENT B0, `(.L_x_129) ;  /* 0x000002a000007945 */ /* 0x000fe20003800200 */
[----:B------:R-:W-:-:S11]  /*d2b0*/  PLOP3.LUT P1, PT, P3, PT, PT, 0x80, 0x8 ;  /* 0x000000000008781c */ /* 0x000fd60001f2f070 */
        /* <DEDUP_REMOVED lines=40> */
.L_x_130:
[----:B------:R-:W-:Y:S05]  /*d540*/  BSYNC.RECONVERGENT B0 ;  /* 0x0000000000007941 */ /* 0x000fea0003800200 */
.L_x_129:
[----:B------:R-:W-:Y:S01]  /*d550*/  HFMA2 R50, -RZ, RZ, 0, 7.62939453125e-06 ;  /* 0x00000080ff327431 */ /* 0x000fe200000001ff */
[----:B------:R-:W-:Y:S01]  /*d560*/  PLOP3.LUT P3, PT, PT, PT, PT, 0x8, 0x80 ;  /* 0x000000000080781c */ /* 0x000fe20003f6e170 */
[----:B------:R-:W-:-:S12]  /*d570*/  @P1 BRA `(.L_x_131) ;  /* 0xfffffff400081947 */ /* 0x000fd8000383ffff */
[----:B------:R-:W-:Y:S05]  /*d580*/  BSYNC.RECONVERGENT B1 ;  /* 0x0000000000017941 */ /* 0x000fea0003800200 */
.L_x_122:
[----:B01----:R-:W-:Y:S01]  /*d590*/  VIADD R5, R68, 0xd8 ;  /* 0x000000d844057836 */ /* 0x003fe20000000000 */
[----:B------:R-:W-:-:S04]  /*d5a0*/  MOV R4, 0x1 ;  /* 0x0000000100047802 */ /* 0x000fc80000000f00 */
[----:B------:R-:W-:-:S04]  /*d5b0*/  PRMT R5, R0, 0x654, R5 ;  /* 0x0000065400057816 */ /* 0x000fc80000000005 */
[----:B------:R1:W-:Y:S03]  /*d5c0*/  SYNCS.ARRIVE.TRANS64.RED.ART0 RZ, [R5+URZ], R4 ;  /* 0x0000000405ff79a7 */ /* 0x0003e600085004ff */
.L_x_109:
[----:B------:R-:W-:-:S13]  /*d5d0*/  ISETP.GE.AND P0, PT, R3, 0xa, PT ;  /* 0x0000000a0300780c */ /* 0x000fda0003f06270 */
[----:B------:R-:W-:Y:S05]  /*d5e0*/  @!P0 BRA `(.L_x_132) ;  /* 0x0000000000088947 */ /* 0x000fea0003800000 */
[----:B------:R-:W-:-:S08]  /*d5f0*/  NOP ;  /* 0x0000000000007918 */ /* 0x000fd00000000000 */
[----:B------:R-:W4:-:S00]  /*d600*/  USETMAXREG.DEALLOC.CTAPOOL 0x20 ;  /* 0x00000020000079c8 */ /* 0x000f0000080e0500 */
.L_x_132:
[----:B------:R-:W5:Y:S02]  /*d610*/  LDCU UR4, c[0x0][0x36c] ;  /* 0x00006d80ff0477ac */ /* 0x000f640008000800 */
[----:B-----5:R-:W-:-:S09]  /*d620*/  UISETP.EQ.U32.AND UP0, UPT, UR4, 0x1, UPT ;  /* 0x000000010400788c */ /* 0x020fd2000bf02070 */
[----:B----4-:R-:W-:Y:S05]  /*d630*/  BRA.U !UP0, `(.L_x_133) ;  /* 0x0000000108187547 */ /* 0x010fea000b800000 */
[----:B------:R-:W-:-:S00]  /*d640*/  MEMBAR.ALL.CTA ;  /* 0x0000000000007992 */ /* 0x000fc00000008000 */
[----:B------:R-:W-:Y:S06]  /*d650*/  MEMBAR.ALL.GPU ;  /* 0x0000000000007992 */ /* 0x000fec000000a000 */
[----:B------:R-:W-:-:S00]  /*d660*/  ERRBAR ;  /* 0x00000000000079ab */ /* 0x000fc00000000000 */
[----:B------:R-:W-:Y:S08]  /*d670*/  CGAERRBAR ;  /* 0x00000000000075ab */ /* 0x000ff00000000000 */
[----:B------:R-:W-:Y:S01]  /*d680*/  UCGABAR_ARV ;  /* 0x00000000000079c7 */ /* 0x000fe20008000000 */
[----:B------:R-:W-:Y:S05]  /*d690*/  BRA `(.L_x_134) ;  /* 0x0000000000047947 */ /* 0x000fea0003800000 */
.L_x_133:
[----:B------:R-:W-:Y:S01]  /*d6a0*/  NOP ;  /* 0x0000000000007918 */ /* 0x000fe20000000000 */
.L_x_134:
[----:B------:R-:W-:Y:S05]  /*d6b0*/  BRA.U !UP0, `(.L_x_135) ;  /* 0x00000001080c7547 */ /* 0x000fea000b800000 */
[----:B------:R-:W-:Y:S01]  /*d6c0*/  UCGABAR_WAIT ;  /* 0x0000000000007dc7 */ /* 0x000fe20008000000 */
[----:B------:R-:W-:Y:S01]  /*d6d0*/  CCTL.IVALL ;  /* 0x00000000ff00798f */ /* 0x000fe20002000000 */
[----:B------:R-:W-:Y:S05]  /*d6e0*/  BRA `(.L_x_136) ;  /* 0x0000000000047947 */ /* 0x000fea0003800000 */
.L_x_135:
[----:B------:R-:W-:Y:S06]  /*d6f0*/  BAR.SYNC.DEFER_BLOCKING 0x0 ;  /* 0x0000000000007b1d */ /* 0x000fec0000010000 */
.L_x_136:
[----:B--2---:R-:W-:Y:S05]  /*d700*/  @!P6 EXIT ;  /* 0x000000000000e94d */ /* 0x004fea0003800000 */
[----:B------:R2:W4:Y:S01]  /*d710*/  LDL.LU R7, [R1+0x10] ;  /* 0x0000100001077983 */ /* 0x0005220000300800 */
[----:B------:R-:W-:Y:S02]  /*d720*/  ELECT P0, URZ, PT ;  /* 0x0000000000ff782f */ /* 0x000fe40003800000 */
[----:B-1----:R-:W-:Y:S01]  /*d730*/  MOV R4, 0x400 ;  /* 0x0000040000047802 */ /* 0x002fe20000000f00 */
[----:B------:R-:W-:Y:S01]  /*d740*/  IMAD.MOV.U32 R0, RZ, RZ, 0x1 ;  /* 0x00000001ff007424 */ /* 0x000fe200078e00ff */
[----:B------:R-:W1:Y:S01]  /*d750*/  S2R R3, SR_CgaCtaId ;  /* 0x0000000000037919 */ /* 0x000e620000008800 */
[----:B------:R-:W-:Y:S08]  /*d760*/  UVIRTCOUNT.DEALLOC.SMPOOL 0x80 ;  /* 0x000000800000784c */ /* 0x000ff00000000000 */
[----:B0-----:R-:W-:-:S02]  /*d770*/  @P0 MOV R6, 0x40 ;  /* 0x0000004000060802 */ /* 0x001fc40000000f00 */
[----:B-1----:R-:W-:-:S05]  /*d780*/  LEA R4, R3, R4, 0x18 ;  /* 0x0000000403047211 */ /* 0x002fca00078ec0ff */
[----:B------:R-:W-:Y:S02]  /*d790*/  VIADD R8, R4, 0xe0 ;  /* 0x000000e004087836 */ /* 0x000fe40000000000 */
[----:B----4-:R-:W-:-:S05]  /*d7a0*/  @P0 IMAD.MOV.U32 R7, RZ, RZ, R3 ;  /* 0x000000ffff070224 */ /* 0x010fca00078e0003 */
[C---:B------:R-:W-:Y:S01]  /*d7b0*/  LOP3.LUT R5, R7.reuse, 0x1, RZ, 0x3c, !PT ;  /* 0x0000000107057812 */ /* 0x040fe200078e3cff */
[----:B------:R2:W-:Y:S01]  /*d7c0*/  @P0 STL [R1+0x10], R7 ;  /* 0x0000100701000387 */ /* 0x0005e20000100800 */
[----:B------:R-:W-:Y:S02]  /*d7d0*/  @P0 LEA R6, R7, R6, 0x18 ;  /* 0x0000000607060211 */ /* 0x000fe400078ec0ff */
[----:B------:R-:W-:Y:S01]  /*d7e0*/  PRMT R8, R5, 0x654, R8 ;  /* 0x0000065405087816 */ /* 0x000fe20000000008 */
[----:B------:R-:W-:Y:S02]  /*d7f0*/  IMAD.MOV.U32 R5, RZ, RZ, 0x1 ;  /* 0x00000001ff057424 */ /* 0x000fe400078e00ff */
[----:B------:R2:W-:Y:S02]  /*d800*/  @P0 STS.U8 [R6], R0 ;  /* 0x0000000006000388 */ /* 0x0005e40000000000 */
[----:B------:R2:W-:Y:S01]  /*d810*/  SYNCS.ARRIVE.TRANS64.RED.ART0 RZ, [R8+URZ], R5 ;  /* 0x0000000508ff79a7 */ /* 0x0005e200085004ff */
[----:B------:R-:W0:Y:S02]  /*d820*/  SYNCS.PHASECHK.TRANS64.TRYWAIT P0, [R4+URZ+0xe0], RZ ;  /* 0x0000e0ff040075a7 */ /* 0x000e2400080011ff */
[----:B0-2---:R-:W-:Y:S05]  /*d830*/  @!P0 BRA `(.L_x_137) ;  /* 0x0000001000c08947 */ /* 0x005fea0003800000 */
.L_x_218:
[----:B------:R-:W-:Y:S01]  /*d840*/  NOP ;  /* 0x0000000000007918 */ /* 0x000fe20000000000 */
[----:B------:R-:W-:Y:S02]  /*d850*/  MOV R0, 0x50 ;  /* 0x0000005000007802 */ /* 0x000fe40000000f00 */
[----:B------:R-:W-:Y:S02]  /*d860*/  LOP3.LUT R2, R2, 0xffff, RZ, 0xc0, !PT ;  /* 0x0000ffff02027812 */ /* 0x000fe400078ec0ff */
[----:B------:R-:W-:Y:S02]  /*d870*/  LEA R3, R3, R0, 0x18 ;  /* 0x0000000003037211 */ /* 0x000fe400078ec0ff */
[----:B------:R-:W-:Y:S01]  /*d880*/  SHF.R.U32.HI R7, RZ, 0x5, R2 ;  /* 0x00000005ff077819 */ /* 0x000fe20000011602 */
[----:B------:R-:W-:Y:S02]  /*d890*/  IMAD.MOV.U32 R2, RZ, RZ, 0xffff ;  /* 0x0000ffffff027424 */ /* 0x000fe400078e00ff */
[----:B------:R-:W1:Y:S02]  /*d8a0*/  LDS R0, [R3] ;  /* 0x0000000003007984 */ /* 0x000e640000000800 */
[----:B0-----:R-:W-:Y:S01]  /*d8b0*/  VIADD R4, R7, 0x10 ;  /* 0x0000001007047836 */ /* 0x001fe20000000000 */
[----:B------:R-:W-:-:S04]  /*d8c0*/  SHF.L.U32 R7, R2, R7, RZ ;  /* 0x0000000702077219 */ /* 0x000fc800000006ff */
[----:B------:R-:W-:-:S04]  /*d8d0*/  SHF.L.U32 R4, R5, R4, RZ ;  /* 0x0000000405047219 */ /* 0x000fc800000006ff */
[----:B------:R-:W-:-:S04]  /*d8e0*/  LOP3.LUT R7, R4, R7, RZ, 0xfc, !PT ;  /* 0x0000000704077212 */ /* 0x000fc800078efcff */
[C---:B------:R-:W-:Y:S02]  /*d8f0*/  LOP3.LUT R5, R7.reuse, 0xffff, RZ, 0xc0, !PT ;  /* 0x0000ffff07057812 */ /* 0x040fe400078ec0ff */
[----:B-1----:R-:W-:-:S04]  /*d900*/  LOP3.LUT R2, R7, 0xffff, R0, 0x80, !PT ;  /* 0x0000ffff07027812 */ /* 0x002fc800078e8000 */
[----:B------:R-:W-:-:S13]  /*d910*/  ISETP.NE.AND P0, PT, R2, R5, PT ;  /* 0x000000050200720c */ /* 0x000fda0003f05270 */
[----:B------:R-:W-:Y:S05]  /*d920*/  @P0 BRA `(.L_x_138) ;  /* 0x0000000000500947 */ /* 0x000fea0003800000 */
[----:B------:R-:W-:Y:S02]  /*d930*/  SHF.R.U32.HI R0, RZ, 0x10, R0 ;  /* 0x00000010ff007819 */ /* 0x000fe40000011600 */
[----:B------:R-:W-:-:S04]  /*d940*/  SHF.R.U32.HI R5, RZ, 0x10, R7 ;  /* 0x00000010ff057819 */ /* 0x000fc80000011607 */
[----:B------:R-:W-:-:S04]  /*d950*/  LOP3.LUT R0, R0, R5, RZ, 0xc0, !PT ;  /* 0x0000000500007212 */ /* 0x000fc800078ec0ff */
[----:B------:R-:W-:-:S13]  /*d960*/  ISETP.NE.AND P0, PT, R0, R5, PT ;  /* 0x000000050000720c */ /* 0x000fda0003f05270 */
[----:B------:R-:W-:Y:S05]  /*d970*/  @P0 BRA `(.L_x_139) ;  /* 0x0000000000300947 */ /* 0x000fea0003800000 */
[----:B------:R-:W-:Y:S01]  /*d980*/  R2UR UR4, R7 ;  /* 0x00000000070472ca */ /* 0x000fe200000e0000 */
[----:B------:R-:W0:Y:S01]  /*d990*/  S2R R2, SR_LANEID ;  /* 0x0000000000027919 */ /* 0x000e220000000000 */
[----:B------:R-:W-:Y:S02]  /*d9a0*/  VOTEU.ANY UR5, UPT, PT ;  /* 0x0000000000057886 */ /* 0x000fe400038e0100 */
[----:B------:R-:W-:-:S09]  /*d9b0*/  UFLO.U32 UR5, UR5 ;  /* 0x00000005000572bd */ /* 0x000fd200080e0000 */
[----:B------:R-:W-:-:S06]  /*d9c0*/  ULOP3.LUT UR4, URZ, UR4, URZ, 0x33, !UPT ;  /* 0x00000004ff047292 */ /* 0x000fcc000f8e33ff */
[----:B------:R-:W-:-:S04]  /*d9d0*/  IMAD.U32 R0, RZ, RZ, UR4 ;  /* 0x00000004ff007e24 */ /* 0x000fc8000f8e00ff */
[----:B------:R-:W1:Y:S02]  /*d9e0*/  REDUX UR6, R0 ;  /* 0x00000000000673c4 */ /* 0x000e640000000000 */
[----:B------:R2:W-:Y:S01]  /*d9f0*/  UTCATOMSWS.AND URZ, UR4 ;  /* 0x0000000400ff79e3 */ /* 0x0005e20008000000 */
[----:B0-----:R-:W-:Y:S01]  /*da00*/  ISETP.EQ.U32.AND P0, PT, R2, UR5, PT ;  /* 0x0000000502007c0c */ /* 0x001fe2000bf02070 */
[----:B-1----:R-:W-:-:S12]  /*da10*/  IMAD.U32 R2, RZ, RZ, UR6 ;  /* 0x00000006ff027e24 */ /* 0x002fd8000f8e00ff */
[----:B------:R2:W-:Y:S01]  /*da20*/  @P0 ATOMS.AND RZ, [R3], R2 ;  /* 0x0000000203ff038c */ /* 0x0005e20002800000 */
[----:B------:R-:W-:Y:S05]  /*da30*/  BRA `(.L_x_140) ;  /* 0x0000000000147947 */ /* 0x000fea0003800000 */
.L_x_139:
[----:B------:R-:W-:Y:S02]  /*da40*/  MOV R2, 0xda60 ;  /* 0x0000da6000027802 */ /* 0x000fe40000000f00 */
[----:B---3--:R-:W-:Y:S05]  /*da50*/  CALL.REL.NOINC `($__internal_0_$__cuda_sm10x_tcgen05_guardrail_trap_col_being_dealloced_not_returned_by_alloc) ;  /* 0x00000010004c7944 */ /* 0x008fea0003c00000 */
[----:B------:R-:W-:Y:S05]  /*da60*/  BRA `(.L_x_140) ;  /* 0x0000000000087947 */ /* 0x000fea0003800000 */
.L_x_138:
[----:B------:R-:W-:Y:S02]  /*da70*/  MOV R2, 0xda90 ;  /* 0x0000da9000027802 */ /* 0x000fe40000000f00 */
[----:B---3--:R-:W-:Y:S05]  /*da80*/  CALL.REL.NOINC `($__internal_2_$__cuda_sm10x_tcgen05_guardrail_trap_unallocated_columns_being_dealloced) ;  /* 0x0000001000587944 */ /* 0x008fea0003c00000 */
.L_x_140:
[----:B------:R-:W-:Y:S01]  /*da90*/  NOP ;  /* 0x0000000000007918 */ /* 0x000fe20000000000 */
[----:B--2---:R-:W-:Y:S05]  /*daa0*/  EXIT ;  /* 0x000000000000794d */ /* 0x004fea0003800000 */
.L_x_12:
[----:B------:R-:W-:-:S07]  /*dab0*/  MOV R9, R8 ;  /* 0x0000000800097202 */ /* 0x000fce0000000f00 */
.L_x_141:
[----:B0-----:R0:W1:Y:S02]  /*dac0*/  SYNCS.PHASECHK.TRANS64.TRYWAIT P0, [R12+URZ], R9 ;  /* 0x000000090c0075a7 */ /* 0x00106400080011ff */
[----:B-1----:R-:W-:Y:S05]  /*dad0*/  @!P0 NANOSLEEP.SYNCS 0x989680 ;  /* 0x009896800000895d */ /* 0x002fea0003900000 */
[----:B------:R-:W1:Y:S02]  /*dae0*/  @!P0 SYNCS.PHASECHK.TRANS64 P0, [R12+URZ], R9 ;  /* 0x000000090c0085a7 */ /* 0x000e6400080010ff */
[----:B-1----:R-:W-:Y:S05]  /*daf0*/  @!P0 BRA `(.L_x_141) ;  /* 0xfffffffc00f08947 */ /* 0x002fea000383ffff */
[----:B------:R-:W-:Y:S05]  /*db00*/  BRA `(.L_x_11) ;  /* 0xffffff30001c7947 */ /* 0x000fea000383ffff */
.L_x_15:
[----:B------:R-:W-:-:S07]  /*db10*/  MOV R5, R4 ;  /* 0x0000000400057202 */ /* 0x000fce0000000f00 */
.L_x_142:
[----:B0-----:R0:W1:Y:S02]  /*db20*/  SYNCS.PHASECHK.TRANS64.TRYWAIT P0, [R8+URZ], R5 ;  /* 0x00000005080075a7 */ /* 0x00106400080011ff */
[----:B-1----:R-:W-:Y:S05]  /*db30*/  @!P0 NANOSLEEP.SYNCS 0x989680 ;  /* 0x009896800000895d */ /* 0x002fea0003900000 */
[----:B------:R-:W1:Y:S02]  /*db40*/  @!P0 SYNCS.PHASECHK.TRANS64 P0, [R8+URZ], R5 ;  /* 0x00000005080085a7 */ /* 0x000e6400080010ff */
[----:B-1----:R-:W-:Y:S05]  /*db50*/  @!P0 BRA `(.L_x_142) ;  /* 0xfffffffc00f08947 */ /* 0x002fea000383ffff */
[----:B------:R-:W-:Y:S05]  /*db60*/  BRA `(.L_x_14) ;  /* 0xffffff3000847947 */ /* 0x000fea000383ffff */
.L_x_21:
[----:B------:R-:W-:Y:S02]  /*db70*/  MOV R5, UR9 ;  /* 0x0000000900057c02 */ /* 0x000fe40008000f00 */
[----:B------:R-:W-:-:S07]  /*db80*/  MOV R9, R8 ;  /* 0x0000000800097202 */ /* 0x000fce0000000f00 */
.L_x_143:
[----:B0-----:R0:W1:Y:S02]  /*db90*/  SYNCS.PHASECHK.TRANS64.TRYWAIT P0, [R5+URZ+0x10], R9 ;  /* 0x00001009050075a7 */ /* 0x00106400080011ff */
[----:B-1----:R-:W-:Y:S05]  /*dba0*/  @!P0 NANOSLEEP.SYNCS 0x989680 ;  /* 0x009896800000895d */ /* 0x002fea0003900000 */
[----:B------:R-:W1:Y:S02]  /*dbb0*/  @!P0 SYNCS.PHASECHK.TRANS64 P0, [R5+URZ+0x10], R9 ;  /* 0x00001009050085a7 */ /* 0x000e6400080010ff */
[----:B-1----:R-:W-:Y:S05]  /*dbc0*/  @!P0 BRA `(.L_x_143) ;  /* 0xfffffffc00f08947 */ /* 0x002fea000383ffff */
[----:B------:R-:W-:Y:S05]  /*dbd0*/  BRA `(.L_x_144) ;  /* 0xffffff3c00107947 */ /* 0x000fea000383ffff */
.L_x_24:
[----:B------:R-:W-:Y:S02]  /*dbe0*/  MOV R4, UR4 ;  /* 0x0000000400047c02 */ /* 0x000fe40008000f00 */
[----:B------:R-:W-:-:S07]  /*dbf0*/  MOV R7, R6 ;  /* 0x0000000600077202 */ /* 0x000fce0000000f00 */
.L_x_145:
[----:B0-----:R0:W1:Y:S02]  /*dc00*/  SYNCS.PHASECHK.TRANS64.TRYWAIT P0, [R4+URZ+0x40], R7 ;  /* 0x00004007040075a7 */ /* 0x00106400080011ff */
[----:B-1----:R-:W-:Y:S05]  /*dc10*/  @!P0 NANOSLEEP.SYNCS 0x989680 ;  /* 0x009896800000895d */ /* 0x002fea0003900000 */
[----:B------:R-:W1:Y:S02]  /*dc20*/  @!P0 SYNCS.PHASECHK.TRANS64 P0, [R4+URZ+0x40], R7 ;  /* 0x00004007040085a7 */ /* 0x000e6400080010ff */
[----:B-1----:R-:W-:Y:S05]  /*dc30*/  @!P0 BRA `(.L_x_145) ;  /* 0xfffffffc00f08947 */ /* 0x002fea000383ffff */
[----:B------:R-:W-:Y:S05]  /*dc40*/  BRA `(.L_x_146) ;  /* 0xffffff3c00947947 */ /* 0x000fea000383ffff */
.L_x_28:
[----:B01----:R-:W-:Y:S02]  /*dc50*/  MOV R4, UR4 ;  /* 0x0000000400047c02 */ /* 0x003fe40008000f00 */
[----:B------:R-:W-:-:S07]  /*dc60*/  MOV R9, R8 ;  /* 0x0000000800097202 */ /* 0x000fce0000000f00 */
.L_x_147:
[----:B0-----:R0:W1:Y:S02]  /*dc70*/  SYNCS.PHASECHK.TRANS64.TRYWAIT P0, [R4+URZ+0x40], R9 ;  /* 0x00004009040075a7 */ /* 0x00106400080011ff */
[----:B-1----:R-:W-:Y:S05]  /*dc80*/  @!P0 NANOSLEEP.SYNCS 0x989680 ;  /* 0x009896800000895d */ /* 0x002fea0003900000 */
[----:B------:R-:W1:Y:S02]  /*dc90*/  @!P0 SYNCS.PHASECHK.TRANS64 P0, [R4+URZ+0x40], R9 ;  /* 0x00004009040085a7 */ /* 0x000e6400080010ff */
[----:B-1----:R-:W-:Y:S05]  /*dca0*/  @!P0 BRA `(.L_x_147) ;  /* 0xfffffffc00f08947 */ /* 0x002fea000383ffff */
[----:B------:R-:W-:Y:S05]  /*dcb0*/  BRA `(.L_x_148) ;  /* 0xffffff40005c7947 */ /* 0x000fea000383ffff */
.L_x_31:
[----:B012---:R-:W-:Y:S02]  /*dcc0*/  MOV R4, UR4 ;  /* 0x0000000400047c02 */ /* 0x007fe40008000f00 */
[----:B------:R-:W-:-:S07]  /*dcd0*/  MOV R9, R8 ;  /* 0x0000000800097202 */ /* 0x000fce0000000f00 */
.L_x_149:
[----:B0-----:R0:W1:Y:S02]  /*dce0*/  SYNCS.PHASECHK.TRANS64.TRYWAIT P0, [R4+URZ+0x40], R9 ;  /* 0x00004009040075a7 */ /* 0x00106400080011ff */
[----:B-1----:R-:W-:Y:S05]  /*dcf0*/  @!P0 NANOSLEEP.SYNCS 0x989680 ;  /* 0x009896800000895d */ /* 0x002fea0003900000 */
[----:B------:R-:W1:Y:S02]  /*dd00*/  @!P0 SYNCS.PHASECHK.TRANS64 P0, [R4+URZ+0x40], R9 ;  /* 0x00004009040085a7 */ /* 0x000e6400080010ff */
[----:B-1----:R-:W-:Y:S05]  /*dd10*/  @!P0 BRA `(.L_x_149) ;  /* 0xfffffffc00f08947 */ /* 0x002fea000383ffff */
[----:B------:R-:W-:Y:S05]  /*dd20*/  BRA `(.L_x_150) ;  /* 0xffffff4000cc7947 */ /* 0x000fea000383ffff */
.L_x_35:
[----:B------:R-:W-:Y:S02]  /*dd30*/  MOV R5, UR4 ;  /* 0x0000000400057c02 */ /* 0x000fe40008000f00 */
[----:B------:R-:W-:-:S07]  /*dd40*/  MOV R9, R8 ;  /* 0x0000000800097202 */ /* 0x000fce0000000f00 */
.L_x_151:
[----:B0-----:R0:W1:Y:S02]  /*dd50*/  SYNCS.PHASECHK.TRANS64.TRYWAIT P0, [R5+URZ+0x40], R9 ;  /* 0x00004009050075a7 */ /* 0x00106400080011ff */
[----:B-1----:R-:W-:Y:S05]  /*dd60*/  @!P0 NANOSLEEP.SYNCS 0x989680 ;  /* 0x009896800000895d */ /* 0x002fea0003900000 */
[----:B------:R-:W1:Y:S02]  /*dd70*/  @!P0 SYNCS.PHASECHK.TRANS64 P0, [R5+URZ+0x40], R9 ;  /* 0x00004009050085a7 */ /* 0x000e6400080010ff */
[----:B-1----:R-:W-:Y:S05]  /*dd80*/  @!P0 BRA `(.L_x_151) ;  /* 0xfffffffc00f08947 */ /* 0x002fea000383ffff */
[----:B------:R-:W-:Y:S05]  /*dd90*/  BRA `(.L_x_152) ;  /* 0xffffff4400607947 */ /* 0x000fea000383ffff */
.L_x_37:
[----:B01----:R-:W-:Y:S02]  /*dda0*/  MOV R5, UR16 ;  /* 0x0000001000057c02 */ /* 0x003fe40008000f00 */
[----:B------:R-:W-:-:S07]  /*ddb0*/  MOV R9, R8 ;  /* 0x0000000800097202 */ /* 0x000fce0000000f00 */
.L_x_153:
[----:B0-----:R0:W1:Y:S02]  /*ddc0*/  SYNCS.PHASECHK.TRANS64.TRYWAIT P0, [R5+URZ+0x40], R9 ;  /* 0x00004009050075a7 */ /* 0x00106400080011ff */
[----:B-1----:R-:W-:Y:S05]  /*ddd0*/  @!P0 NANOSLEEP.SYNCS 0x989680 ;  /* 0x009896800000895d */ /* 0x002fea0003900000 */
[----:B------:R-:W1:Y:S02]  /*dde0*/  @!P0 SYNCS.PHASECHK.TRANS64 P0, [R5+URZ+0x40], R9 ;  /* 0x00004009050085a7 */ /* 0x000e6400080010ff */
[----:B-1----:R-:W-:Y:S05]  /*ddf0*/  @!P0 BRA `(.L_x_153) ;  /* 0xfffffffc00f08947 */ /* 0x002fea000383ffff */
[----:B------:R-:W-:Y:S05]  /*de00*/  BRA `(.L_x_154) ;  /* 0xffffff4400e07947 */ /* 0x000fea000383ffff */
.L_x_39:
[----:B------:R-:W-:-:S07]  /*de10*/  MOV R9, R8 ;  /* 0x0000000800097202 */ /* 0x000fce0000000f00 */
.L_x_155:
[----:B-1----:R1:W2:Y:S02]  /*de20*/  SYNCS.PHASECHK.TRANS64.TRYWAIT P0, [R5+URZ+0x40], R9 ;  /* 0x00004009050075a7 */ /* 0x0022a400080011ff */
[----:B--2---:R-:W-:Y:S05]  /*de30*/  @!P0 NANOSLEEP.SYNCS 0x989680 ;  /* 0x009896800000895d */ /* 0x004fea0003900000 */
[----:B------:R-:W2:Y:S02]  /*de40*/  @!P0 SYNCS.PHASECHK.TRANS64 P0, [R5+URZ+0x40], R9 ;  /* 0x00004009050085a7 */ /* 0x000ea400080010ff */
[----:B--2---:R-:W-:Y:S05]  /*de50*/  @!P0 BRA `(.L_x_155) ;  /* 0xfffffffc00f08947 */ /* 0x004fea000383ffff */
[----:B------:R-:W-:Y:S05]  /*de60*/  BRA `(.L_x_156) ;  /* 0xffffff4800047947 */ /* 0x000fea000383ffff */
.L_x_41:
[----:B---3--:R3:W4:Y:S02]  /*de70*/  SYNCS.PHASECHK.TRANS64.TRYWAIT P0, [R4+URZ+0x18], RZ ;  /* 0x000018ff040075a7 */ /* 0x00872400080011ff */
[----:B----4-:R-:W-:Y:S05]  /*de80*/  @!P0 NANOSLEEP.SYNCS 0x989680 ;  /* 0x009896800000895d */ /* 0x010fea0003900000 */
[----:B------:R-:W4:Y:S02]  /*de90*/  @!P0 SYNCS.PHASECHK.TRANS64 P0, [R4+URZ+0x18], RZ ;  /* 0x000018ff040085a7 */ /* 0x000f2400080010ff */
[----:B----4-:R-:W-:Y:S05]  /*dea0*/  @!P0 BRA `(.L_x_41) ;  /* 0xfffffffc00f08947 */ /* 0x010fea000383ffff */
[----:B------:R-:W-:Y:S05]  /*deb0*/  BRA `(.L_x_157) ;  /* 0xffffff4800087947 */ /* 0x000fea000383ffff */
.L_x_46:
[----:B------:R-:W-:Y:S01]  /*dec0*/  HFMA2 R6, -RZ, RZ, -0.0 , 0 ;  /* 0x80000000ff067431 */ /* 0x000fe200000001ff */
[----:B------:R-:W-:-:S07]  /*ded0*/  MOV R7, 0x80000000 ;  /* 0x8000000000077802 */ /* 0x000fce0000000f00 */
.L_x_158:
[----:B0-----:R0:W1:Y:S02]  /*dee0*/  SYNCS.PHASECHK.TRANS64.TRYWAIT P0, [R4+URZ+0x70], R7 ;  /* 0x00007007040075a7 */ /* 0x00106400080011ff */
[----:B-1----:R-:W-:Y:S05]  /*def0*/  @!P0 NANOSLEEP.SYNCS 0x989680 ;  /* 0x009896800000895d */ /* 0x002fea0003900000 */
[----:B------:R-:W1:Y:S02]  /*df00*/  @!P0 SYNCS.PHASECHK.TRANS64 P0, [R4+URZ+0x70], R7 ;  /* 0x00007007040085a7 */ /* 0x000e6400080010ff */
[----:B-1----:R-:W-:Y:S05]  /*df10*/  @!P0 BRA `(.L_x_158) ;  /* 0xfffffffc00f08947 */ /* 0x002fea000383ffff */
[----:B------:R-:W-:Y:S05]  /*df20*/  BRA `(.L_x_159) ;  /* 0xffffff4800f07947 */ /* 0x000fea000383ffff */
.L_x_47:
[----:B------:R-:W-:Y:S07]  /*df30*/  MOV R20, R21 ;  /* 0x0000001500147202 */ /* 0x000fee0000000f00 */
.L_x_160:
[----:B0-----:R0:W1:Y:S02]  /*df40*/  SYNCS.PHASECHK.TRANS64.TRYWAIT P0, [R13+URZ], R21 ;  /* 0x000000150d0075a7 */ /* 0x00106400080011ff */
[----:B-1----:R-:W-:Y:S05]  /*df50*/  @!P0 NANOSLEEP.SYNCS 0x989680 ;  /* 0x009896800000895d */ /* 0x002fea0003900000 */
[----:B------:R-:W1:Y:S02]  /*df60*/  @!P0 SYNCS.PHASECHK.TRANS64 P0, [R13+URZ], R21 ;  /* 0x000000150d0085a7 */ /* 0x000e6400080010ff */
[----:B-1----:R-:W-:Y:S05]  /*df70*/  @!P0 BRA `(.L_x_160) ;  /* 0xfffffffc00f08947 */ /* 0x002fea000383ffff */
[----:B------:R-:W-:Y:S05]  /*df80*/  BRA `(.L_x_161) ;  /* 0xffffff4c00347947 */ /* 0x000fea000383ffff */
.L_x_48:
[----:B------:R-:W-:Y:S02]  /*df90*/  MOV R13, UR4 ;  /* 0x00000004000d7c02 */ /* 0x000fe40008000f00 */
[----:B------:R-:W-:Y:S07]  /*dfa0*/  MOV R15, R14 ;  /* 0x0000000e000f7202 */ /* 0x000fee0000000f00 */
.L_x_162:
[----:B0-----:R0:W1:Y:S02]  /*dfb0*/  SYNCS.PHASECHK.TRANS64.TRYWAIT P0, [R13+URZ+0x20], R15 ;  /* 0x0000200f0d0075a7 */ /* 0x00106400080011ff */
[----:B-1----:R-:W-:Y:S05]  /*dfc0*/  @!P0 NANOSLEEP.SYNCS 0x989680 ;  /* 0x009896800000895d */ /* 0x002fea0003900000 */
[----:B------:R-:W1:Y:S02]  /*dfd0*/  @!P0 SYNCS.PHASECHK.TRANS64 P0, [R13+URZ+0x20], R15 ;  /* 0x0000200f0d0085a7 */ /* 0x000e6400080010ff */
[----:B-1----:R-:W-:Y:S05]  /*dfe0*/  @!P0 BRA `(.L_x_162) ;  /* 0xfffffffc00f08947 */ /* 0x002fea000383ffff */
[----:B------:R-:W-:Y:S05]  /*dff0*/  BRA `(.L_x_163) ;  /* 0xffffff4c00387947 */ /* 0x000fea000383ffff */
.L_x_52:
[----:B------:R-:W-:-:S07]  /*e000*/  MOV R8, R9 ;  /* 0x0000000900087202 */ /* 0x000fce0000000f00 */
.L_x_164:
[----:B-1----:R1:W2:Y:S02]  /*e010*/  SYNCS.PHASECHK.TRANS64.TRYWAIT P0, [R4+URZ+0x70], R9 ;  /* 0x00007009040075a7 */ /* 0x0022a400080011ff */
[----:B--2---:R-:W-:Y:S05]  /*e020*/  @!P0 NANOSLEEP.SYNCS 0x989680 ;  /* 0x009896800000895d */ /* 0x004fea0003900000 */
[----:B------:R-:W2:Y:S02]  /*e030*/  @!P0 SYNCS.PHASECHK.TRANS64 P0, [R4+URZ+0x70], R9 ;  /* 0x00007009040085a7 */ /* 0x000ea400080010ff */
[----:B--2---:R-:W-:Y:S05]  /*e040*/  @!P0 BRA `(.L_x_164) ;  /* 0xfffffffc00f08947 */ /* 0x004fea000383ffff */
[----:B------:R-:W-:Y:S05]  /*e050*/  BRA `(.L_x_165) ;  /* 0xffffff5400787947 */ /* 0x000fea000383ffff */
.L_x_53:
[----:B------:R-:W-:Y:S07]  /*e060*/  MOV R8, R9 ;  /* 0x0000000900087202 */ /* 0x000fee0000000f00 */
.L_x_166:
[----:B-1----:R1:W2:Y:S02]  /*e070*/  SYNCS.PHASECHK.TRANS64.TRYWAIT P0, [R26+URZ+0x20], R9 ;  /* 0x000020091a0075a7 */ /* 0x0022a400080011ff */
[----:B--2---:R-:W-:Y:S05]  /*e080*/  @!P0 NANOSLEEP.SYNCS 0x989680 ;  /* 0x009896800000895d */ /* 0x004fea0003900000 */
[----:B------:R-:W2:Y:S02]  /*e090*/  @!P0 SYNCS.PHASECHK.TRANS64 P0, [R26+URZ+0x20], R9 ;  /* 0x000020091a0085a7 */ /* 0x000ea400080010ff */
[----:B--2---:R-:W-:Y:S05]  /*e0a0*/  @!P0 BRA `(.L_x_166) ;  /* 0xfffffffc00f08947 */ /* 0x004fea000383ffff */
[----:B------:R-:W-:Y:S05]  /*e0b0*/  BRA `(.L_x_167) ;  /* 0xffffff5400a07947 */ /* 0x000fea000383ffff */
.L_x_55:
[----:B------:R-:W-:Y:S02]  /*e0c0*/  MOV R4, UR34 ;  /* 0x0000002200047c02 */ /* 0x000fe40008000f00 */
[----:B------:R-:W-:-:S07]  /*e0d0*/  MOV R9, R8 ;  /* 0x0000000800097202 */ /* 0x000fce0000000f00 */
.L_x_168:
[----:B-1----:R1:W2:Y:S02]  /*e0e0*/  SYNCS.PHASECHK.TRANS64.TRYWAIT P0, [R4+URZ+0x80], R9 ;  /* 0x00008009040075a7 */ /* 0x0022a400080011ff */
[----:B--2---:R-:W-:Y:S05]  /*e0f0*/  @!P0 NANOSLEEP.SYNCS 0x989680 ;  /* 0x009896800000895d */ /* 0x004fea0003900000 */
[----:B------:R-:W2:Y:S02]  /*e100*/  @!P0 SYNCS.PHASECHK.TRANS64 P0, [R4+URZ+0x80], R9 ;  /* 0x00008009040085a7 */ /* 0x000ea400080010ff */
[----:B--2---:R-:W-:Y:S05]  /*e110*/  @!P0 BRA `(.L_x_168) ;  /* 0xfffffffc00f08947 */ /* 0x004fea000383ffff */
[----:B------:R-:W-:Y:S05]  /*e120*/  BRA `(.L_x_169) ;  /* 0xffffff58008c7947 */ /* 0x000fea000383ffff */
.L_x_56:
[----:B-1----:R-:W-:Y:S02]  /*e130*/  MOV R4, UR26 ;  /* 0x0000001a00047c02 */ /* 0x002fe40008000f00 */
[-C--:B------:R-:W-:Y:S02]  /*e140*/  MOV R8, R5.reuse ;  /* 0x0000000500087202 */ /* 0x080fe40000000f00 */
[----:B------:R-:W-:-:S07]  /*e150*/  MOV R9, R5 ;  /* 0x0000000500097202 */ /* 0x000fce0000000f00 */
.L_x_170:
[----:B-1----:R1:W2:Y:S02]  /*e160*/  SYNCS.PHASECHK.TRANS64.TRYWAIT P0, [R4+URZ+0xd8], R9 ;  /* 0x0000d809040075a7 */ /* 0x0022a400080011ff */
[----:B--2---:R-:W-:Y:S05]  /*e170*/  @!P0 NANOSLEEP.SYNCS 0x989680 ;  /* 0x009896800000895d */ /* 0x004fea0003900000 */
[----:B------:R-:W2:Y:S02]  /*e180*/  @!P0 SYNCS.PHASECHK.TRANS64 P0, [R4+URZ+0xd8], R9 ;  /* 0x0000d809040085a7 */ /* 0x000ea400080010ff */
[----:B--2---:R-:W-:Y:S05]  /*e190*/  @!P0 BRA `(.L_x_170) ;  /* 0xfffffffc00f08947 */ /* 0x004fea000383ffff */
[----:B------:R-:W-:Y:S05]  /*e1a0*/  BRA `(.L_x_171) ;  /* 0xffffff58009c7947 */ /* 0x000fea000383ffff */
.L_x_57:
[----:B------:R-:W-:Y:S02]  /*e1b0*/  MOV R4, UR7 ;  /* 0x0000000700047c02 */ /* 0x000fe40008000f00 */
[----:B------:R-:W-:Y:S07]  /*e1c0*/  MOV R8, R9 ;  /* 0x0000000900087202 */ /* 0x000fee0000000f00 */
.L_x_172:
[----:B-1----:R1:W2:Y:S02]  /*e1d0*/  SYNCS.PHASECHK.TRANS64.TRYWAIT P0, [R4+URZ+0x20], R9 ;  /* 0x00002009040075a7 */ /* 0x0022a400080011ff */
[----:B--2---:R-:W-:Y:S05]  /*e1e0*/  @!P0 NANOSLEEP.SYNCS 0x989680 ;  /* 0x009896800000895d */ /* 0x004fea0003900000 */
[----:B------:R-:W2:Y:S02]  /*e1f0*/  @!P0 SYNCS.PHASECHK.TRANS64 P0, [R4+URZ+0x20], R9 ;  /* 0x00002009040085a7 */ /* 0x000ea400080010ff */
[----:B--2---:R-:W-:Y:S05]  /*e200*/  @!P0 BRA `(.L_x_172) ;  /* 0xfffffffc00f08947 */ /* 0x004fea000383ffff */
[----:B------:R-:W-:Y:S05]  /*e210*/  BRA `(.L_x_173) ;  /* 0xffffff5800c07947 */ /* 0x000fea000383ffff */
.L_x_61:
[----:B------:R-:W-:-:S07]  /*e220*/  MOV R9, R8 ;  /* 0x0000000800097202 */ /* 0x000fce0000000f00 */
.L_x_174:
[----:B-1----:R1:W2:Y:S02]  /*e230*/  SYNCS.PHASECHK.TRANS64.TRYWAIT P0, [R4+URZ+0x70], R9 ;  /* 0x00007009040075a7 */ /* 0x0022a400080011ff */
[----:B--2---:R-:W-:Y:S05]  /*e240*/  @!P0 NANOSLEEP.SYNCS 0x989680 ;  /* 0x009896800000895d */ /* 0x004fea0003900000 */
[----:B------:R-:W2:Y:S02]  /*e250*/  @!P0 SYNCS.PHASECHK.TRANS64 P0, [R4+URZ+0x70], R9 ;  /* 0x00007009040085a7 */ /* 0x000ea400080010ff */
[----:B--2---:R-:W-:Y:S05]  /*e260*/  @!P0 BRA `(.L_x_174) ;  /* 0xfffffffc00f08947 */ /* 0x004fea000383ffff */
[----:B------:R-:W-:Y:S05]  /*e270*/  BRA `(.L_x_175) ;  /* 0xffffff5c00c87947 */ /* 0x000fea000383ffff */
.L_x_64:
[----:B------:R-:W-:Y:S07]  /*e280*/  MOV R10, R11 ;  /* 0x0000000b000a7202 */ /* 0x000fee0000000f00 */
.L_x_176:
[----:B-1----:R1:W2:Y:S02]  /*e290*/  SYNCS.PHASECHK.TRANS64.TRYWAIT P0, [R9+URZ+0x20], R11 ;  /* 0x0000200b090075a7 */ /* 0x0022a400080011ff */
[----:B--2---:R-:W-:Y:S05]  /*e2a0*/  @!P0 NANOSLEEP.SYNCS 0x989680 ;  /* 0x009896800000895d */ /* 0x004fea0003900000 */
[----:B------:R-:W2:Y:S02]  /*e2b0*/  @!P0 SYNCS.PHASECHK.TRANS64 P0, [R9+URZ+0x20], R11 ;  /* 0x0000200b090085a7 */ /* 0x000ea400080010ff */
[----:B--2---:R-:W-:Y:S05]  /*e2c0*/  @!P0 BRA `(.L_x_176) ;  /* 0xfffffffc00f08947 */ /* 0x004fea000383ffff */
[----:B------:R-:W-:Y:S05]  /*e2d0*/  BRA `(.L_x_177) ;  /* 0xffffff6000507947 */ /* 0x000fea000383ffff */
.L_x_66:
[----:B------:R-:W-:-:S07]  /*e2e0*/  MOV R9, R8 ;  /* 0x0000000800097202 */ /* 0x000fce0000000f00 */
.L_x_178:
[----:B0-----:R0:W1:Y:S02]  /*e2f0*/  SYNCS.PHASECHK.TRANS64.TRYWAIT P0, [R17+URZ+0x80], R9 ;  /* 0x00008009110075a7 */ /* 0x00106400080011ff */
[----:B-1----:R-:W-:Y:S05]  /*e300*/  @!P0 NANOSLEEP.SYNCS 0x989680 ;  /* 0x009896800000895d */ /* 0x002fea0003900000 */
[----:B------:R-:W1:Y:S02]  /*e310*/  @!P0 SYNCS.PHASECHK.TRANS64 P0, [R17+URZ+0x80], R9 ;  /* 0x00008009110085a7 */ /* 0x000e6400080010ff */
[----:B-1----:R-:W-:Y:S05]  /*e320*/  @!P0 BRA `(.L_x_178) ;  /* 0xfffffffc00f08947 */ /* 0x002fea000383ffff */
[----:B------:R-:W-:Y:S05]  /*e330*/  BRA `(.L_x_179) ;  /* 0xffffff6800207947 */ /* 0x000fea000383ffff */
.L_x_67:
[----:B0-----:R-:W-:-:S07]  /*e340*/  MOV R9, R8 ;  /* 0x0000000800097202 */ /* 0x001fce0000000f00 */
.L_x_180:
[----:B0-----:R0:W1:Y:S02]  /*e350*/  SYNCS.PHASECHK.TRANS64.TRYWAIT P0, [R5+URZ+0xd8], R9 ;  /* 0x0000d809050075a7 */ /* 0x00106400080011ff */
[----:B-1----:R-:W-:Y:S05]  /*e360*/  @!P0 NANOSLEEP.SYNCS 0x989680 ;  /* 0x009896800000895d */ /* 0x002fea0003900000 */
[----:B------:R-:W1:Y:S02]  /*e370*/  @!P0 SYNCS.PHASECHK.TRANS64 P0, [R5+URZ+0xd8], R9 ;  /* 0x0000d809050085a7 */ /* 0x000e6400080010ff */
[----:B-1----:R-:W-:Y:S05]  /*e380*/  @!P0 BRA `(.L_x_180) ;  /* 0xfffffffc00f08947 */ /* 0x002fea000383ffff */
[----:B------:R-:W-:Y:S05]  /*e390*/  BRA `(.L_x_181) ;  /* 0xffffff6800147947 */ /* 0x000fea000383ffff */
.L_x_70:
[----:B------:R-:W-:Y:S07]  /*e3a0*/  MOV R18, R19 ;  /* 0x0000001300127202 */ /* 0x000fee0000000f00 */
.L_x_182:
[----:B0-----:R0:W1:Y:S02]  /*e3b0*/  SYNCS.PHASECHK.TRANS64.TRYWAIT P0, [R7+URZ+0x20], R19 ;  /* 0x00002013070075a7 */ /* 0x00106400080011ff */
[----:B-1----:R-:W-:Y:S05]  /*e3c0*/  @!P0 NANOSLEEP.SYNCS 0x989680 ;  /* 0x009896800000895d */ /* 0x002fea0003900000 */
[----:B------:R-:W1:Y:S02]  /*e3d0*/  @!P0 SYNCS.PHASECHK.TRANS64 P0, [R7+URZ+0x20], R19 ;  /* 0x00002013070085a7 */ /* 0x000e6400080010ff */
[----:B-1----:R-:W-:Y:S05]  /*e3e0*/  @!P0 BRA `(.L_x_182) ;  /* 0xfffffffc00f08947 */ /* 0x002fea000383ffff */
[----:B------:R-:W-:Y:S05]  /*e3f0*/  BRA `(.L_x_183) ;  /* 0xffffff6800747947 */ /* 0x000fea000383ffff */
.L_x_75:
[----:B------:R-:W-:Y:S01]  /*e400*/  HFMA2 R6, -RZ, RZ, -0.0 , 0 ;  /* 0x80000000ff067431 */ /* 0x000fe200000001ff */
[----:B------:R-:W-:-:S07]  /*e410*/  MOV R7, 0x80000000 ;  /* 0x8000000000077802 */ /* 0x000fce0000000f00 */
.L_x_184:
[----:B0-----:R0:W1:Y:S02]  /*e420*/  SYNCS.PHASECHK.TRANS64.TRYWAIT P0, [R4+URZ+0x70], R7 ;  /* 0x00007007040075a7 */ /* 0x00106400080011ff */
[----:B-1----:R-:W-:Y:S05]  /*e430*/  @!P0 NANOSLEEP.SYNCS 0x989680 ;  /* 0x009896800000895d */ /* 0x002fea0003900000 */
[----:B------:R-:W1:Y:S02]  /*e440*/  @!P0 SYNCS.PHASECHK.TRANS64 P0, [R4+URZ+0x70], R7 ;  /* 0x00007007040085a7 */ /* 0x000e6400080010ff */
[----:B-1----:R-:W-:Y:S05]  /*e450*/  @!P0 BRA `(.L_x_184) ;  /* 0xfffffffc00f08947 */ /* 0x002fea000383ffff */
[----:B------:R-:W-:Y:S05]  /*e460*/  BRA `(.L_x_185) ;  /* 0xffffff7000c07947 */ /* 0x000fea000383ffff */
.L_x_78:
[----:B------:R-:W-:Y:S07]  /*e470*/  MOV R18, R19 ;  /* 0x0000001300127202 */ /* 0x000fee0000000f00 */
.L_x_186:
[----:B0-----:R0:W1:Y:S02]  /*e480*/  SYNCS.PHASECHK.TRANS64.TRYWAIT P0, [R5+URZ], R19 ;  /* 0x00000013050075a7 */ /* 0x00106400080011ff */
[----:B-1----:R-:W-:Y:S05]  /*e490*/  @!P0 NANOSLEEP.SYNCS 0x989680 ;  /* 0x009896800000895d */ /* 0x002fea0003900000 */
[----:B------:R-:W1:Y:S02]  /*e4a0*/  @!P0 SYNCS.PHASECHK.TRANS64 P0, [R5+URZ], R19 ;  /* 0x00000013050085a7 */ /* 0x000e6400080010ff */
[----:B-1----:R-:W-:Y:S05]  /*e4b0*/  @!P0 BRA `(.L_x_186) ;  /* 0xfffffffc00f08947 */ /* 0x002fea000383ffff */
[----:B------:R-:W-:Y:S05]  /*e4c0*/  BRA `(.L_x_187) ;  /* 0xffffff7400007947 */ /* 0x000fea000383ffff */
.L_x_80:
[-C--:B------:R-:W-:Y:S02]  /*e4d0*/  MOV R18, R8.reuse ;  /* 0x0000000800127202 */ /* 0x080fe40000000f00 */
[----:B0-----:R-:W-:Y:S07]  /*e4e0*/  MOV R19, R8 ;  /* 0x0000000800137202 */ /* 0x001fee0000000f00 */
.L_x_188:
[----:B0-----:R0:W1:Y:S02]  /*e4f0*/  SYNCS.PHASECHK.TRANS64.TRYWAIT P0, [R7+URZ+0x20], R19 ;  /* 0x00002013070075a7 */ /* 0x00106400080011ff */
[----:B-1----:R-:W-:Y:S05]  /*e500*/  @!P0 NANOSLEEP.SYNCS 0x989680 ;  /* 0x009896800000895d */ /* 0x002fea0003900000 */
[----:B------:R-:W1:Y:S02]  /*e510*/  @!P0 SYNCS.PHASECHK.TRANS64 P0, [R7+URZ+0x20], R19 ;  /* 0x00002013070085a7 */ /* 0x000e6400080010ff */
[----:B-1----:R-:W-:Y:S05]  /*e520*/  @!P0 BRA `(.L_x_188) ;  /* 0xfffffffc00f08947 */ /* 0x002fea000383ffff */
[----:B------:R-:W-:Y:S05]  /*e530*/  BRA `(.L_x_189) ;  /* 0xffffff7000f47947 */ /* 0x000fea000383ffff */
.L_x_82:
[----:B------:R-:W-:-:S07]  /*e540*/  MOV R9, R8 ;  /* 0x0000000800097202 */ /* 0x000fce0000000f00 */
.L_x_190:
[----:B0-----:R0:W1:Y:S02]  /*e550*/  SYNCS.PHASECHK.TRANS64.TRYWAIT P0, [R16+URZ+0x80], R9 ;  /* 0x00008009100075a7 */ /* 0x00106400080011ff */
[----:B-1----:R-:W-:Y:S05]  /*e560*/  @!P0 NANOSLEEP.SYNCS 0x989680 ;  /* 0x009896800000895d */ /* 0x002fea0003900000 */
[----:B------:R-:W1:Y:S02]  /*e570*/  @!P0 SYNCS.PHASECHK.TRANS64 P0, [R16+URZ+0x80], R9 ;  /* 0x00008009100085a7 */ /* 0x000e6400080010ff */
[----:B-1----:R-:W-:Y:S05]  /*e580*/  @!P0 BRA `(.L_x_190) ;  /* 0xfffffffc00f08947 */ /* 0x002fea000383ffff */
[----:B------:R-:W-:Y:S05]  /*e590*/  BRA `(.L_x_191) ;  /* 0xffffff7c00887947 */ /* 0x000fea000383ffff */
.L_x_83:
[----:B0-----:R-:W-:-:S07]  /*e5a0*/  MOV R9, R8 ;  /* 0x0000000800097202 */ /* 0x001fce0000000f00 */
.L_x_192:
[----:B0-----:R0:W1:Y:S02]  /*e5b0*/  SYNCS.PHASECHK.TRANS64.TRYWAIT P0, [R5+URZ+0xd8], R9 ;  /* 0x0000d809050075a7 */ /* 0x00106400080011ff */
[----:B-1----:R-:W-:Y:S05]  /*e5c0*/  @!P0 NANOSLEEP.SYNCS 0x989680 ;  /* 0x009896800000895d */ /* 0x002fea0003900000 */
[----:B------:R-:W1:Y:S02]  /*e5d0*/  @!P0 SYNCS.PHASECHK.TRANS64 P0, [R5+URZ+0xd8], R9 ;  /* 0x0000d809050085a7 */ /* 0x000e6400080010ff */
[----:B-1----:R-:W-:Y:S05]  /*e5e0*/  @!P0 BRA `(.L_x_192) ;  /* 0xfffffffc00f08947 */ /* 0x002fea000383ffff */
[----:B------:R-:W-:Y:S05]  /*e5f0*/  BRA `(.L_x_193) ;  /* 0xffffff7c007c7947 */ /* 0x000fea000383ffff */
.L_x_86:
[----:B------:R-:W-:Y:S07]  /*e600*/  MOV R18, R19 ;  /* 0x0000001300127202 */ /* 0x000fee0000000f00 */
.L_x_194:
[----:B0-----:R0:W1:Y:S02]  /*e610*/  SYNCS.PHASECHK.TRANS64.TRYWAIT P0, [R7+URZ+0x20], R19 ;  /* 0x00002013070075a7 */ /* 0x00106400080011ff */
[----:B-1----:R-:W-:Y:S05]  /*e620*/  @!P0 NANOSLEEP.SYNCS 0x989680 ;  /* 0x009896800000895d */ /* 0x002fea0003900000 */
[----:B------:R-:W1:Y:S02]  /*e630*/  @!P0 SYNCS.PHASECHK.TRANS64 P0, [R7+URZ+0x20], R19 ;  /* 0x00002013070085a7 */ /* 0x000e6400080010ff */
[----:B-1----:R-:W-:Y:S05]  /*e640*/  @!P0 BRA `(.L_x_194) ;  /* 0xfffffffc00f08947 */ /* 0x002fea000383ffff */
[----:B------:R-:W-:Y:S05]  /*e650*/  BRA `(.L_x_195) ;  /* 0xffffff7c00d07947 */ /* 0x000fea000383ffff */
.L_x_88:
[----:B------:R-:W-:-:S07]  /*e660*/  MOV R7, R6 ;  /* 0x0000000600077202 */ /* 0x000fce0000000f00 */
.L_x_196:
[----:B-1----:R1:W3:Y:S02]  /*e670*/  SYNCS.PHASECHK.TRANS64.TRYWAIT P0, [R5+URZ+0x70], R7 ;  /* 0x00007007050075a7 */ /* 0x0022e400080011ff */
[----:B---3--:R-:W-:Y:S05]  /*e680*/  @!P0 NANOSLEEP.SYNCS 0x989680 ;  /* 0x009896800000895d */ /* 0x008fea0003900000 */
[----:B------:R-:W3:Y:S02]  /*e690*/  @!P0 SYNCS.PHASECHK.TRANS64 P0, [R5+URZ+0x70], R7 ;  /* 0x00007007050085a7 */ /* 0x000ee400080010ff */
[----:B---3--:R-:W-:Y:S05]  /*e6a0*/  @!P0 BRA `(.L_x_196) ;  /* 0xfffffffc00f08947 */ /* 0x008fea000383ffff */
[----:B------:R-:W-:Y:S05]  /*e6b0*/  BRA `(.L_x_197) ;  /* 0xffffff8400907947 */ /* 0x000fea000383ffff */
.L_x_89:
[----:B------:R-:W-:-:S07]  /*e6c0*/  MOV R9, R8 ;  /* 0x0000000800097202 */ /* 0x000fce0000000f00 */
.L_x_198:
[----:B---3--:R3:W4:Y:S02]  /*e6d0*/  SYNCS.PHASECHK.TRANS64.TRYWAIT P0, [R4+URZ+0xd8], R9 ;  /* 0x0000d809040075a7 */ /* 0x00872400080011ff */
[----:B----4-:R-:W-:Y:S05]  /*e6e0*/  @!P0 NANOSLEEP.SYNCS 0x989680 ;  /* 0x009896800000895d */ /* 0x010fea0003900000 */
[----:B------:R-:W4:Y:S02]  /*e6f0*/  @!P0 SYNCS.PHASECHK.TRANS64 P0, [R4+URZ+0xd8], R9 ;  /* 0x0000d809040085a7 */ /* 0x000f2400080010ff */
[----:B----4-:R-:W-:Y:S05]  /*e700*/  @!P0 BRA `(.L_x_198) ;  /* 0xfffffffc00f08947 */ /* 0x010fea000383ffff */
[----:B------:R-:W-:Y:S05]  /*e710*/  BRA `(.L_x_43) ;  /* 0xffffff8400807947 */ /* 0x000fea000383ffff */
.L_x_96:
[----:B------:R-:W-:-:S07]  /*e720*/  MOV R5, R4 ;  /* 0x0000000400057202 */ /* 0x000fce0000000f00 */
.L_x_199:
[----:B0-----:R0:W1:Y:S02]  /*e730*/  SYNCS.PHASECHK.TRANS64.TRYWAIT P0, [R201+URZ+0x60], R5 ;  /* 0x00006005c90075a7 */ /* 0x00106400080011ff */
[----:B-1----:R-:W-:Y:S05]  /*e740*/  @!P0 NANOSLEEP.SYNCS 0x989680 ;  /* 0x009896800000895d */ /* 0x002fea0003900000 */
[----:B------:R-:W1:Y:S02]  /*e750*/  @!P0 SYNCS.PHASECHK.TRANS64 P0, [R201+URZ+0x60], R5 ;  /* 0x00006005c90085a7 */ /* 0x000e6400080010ff */
[----:B-1----:R-:W-:Y:S05]  /*e760*/  @!P0 BRA `(.L_x_199) ;  /* 0xfffffffc00f08947 */ /* 0x002fea000383ffff */
[----:B------:R-:W-:Y:S05]  /*e770*/  BRA `(.L_x_200) ;  /* 0xffffff8800487947 */ /* 0x000fea000383ffff */
.L_x_100:
[----:B------:R-:W-:-:S07]  /*e780*/  MOV R135, R134 ;  /* 0x0000008600877202 */ /* 0x000fce0000000f00 */
.L_x_201:
[----:B0-----:R0:W1:Y:S02]  /*e790*/  SYNCS.PHASECHK.TRANS64.TRYWAIT P0, [R213+URZ+0xb0], R135 ;  /* 0x0000b087d50075a7 */ /* 0x00106400080011ff */
[----:B-1----:R-:W-:Y:S05]  /*e7a0*/  @!P0 NANOSLEEP.SYNCS 0x989680 ;  /* 0x009896800000895d */ /* 0x002fea0003900000 */
[----:B------:R-:W1:Y:S02]  /*e7b0*/  @!P0 SYNCS.PHASECHK.TRANS64 P0, [R213+URZ+0xb0], R135 ;  /* 0x0000b087d50085a7 */ /* 0x000e6400080010ff */
[----:B-1----:R-:W-:Y:S05]  /*e7c0*/  @!P0 BRA `(.L_x_201) ;  /* 0xfffffffc00f08947 */ /* 0x002fea000383ffff */
[----:B------:R-:W-:Y:S05]  /*e7d0*/  BRA `(.L_x_202) ;  /* 0xffffffb000187947 */ /* 0x000fea000383ffff */
.L_x_102:
[----:B------:R-:W-:-:S07]  /*e7e0*/  MOV R217, R216 ;  /* 0x000000d800d97202 */ /* 0x000fce0000000f00 */
.L_x_203:
[----:B0-----:R0:W1:Y:S02]  /*e7f0*/  SYNCS.PHASECHK.TRANS64.TRYWAIT P1, [R215+URZ+0x90], R217 ;  /* 0x000090d9d70075a7 */ /* 0x00106400080211ff */
[----:B-1----:R-:W-:Y:S05]  /*e800*/  @!P1 NANOSLEEP.SYNCS 0x989680 ;  /* 0x009896800000995d */ /* 0x002fea0003900000 */
[----:B------:R-:W1:Y:S02]  /*e810*/  @!P1 SYNCS.PHASECHK.TRANS64 P1, [R215+URZ+0x90], R217 ;  /* 0x000090d9d70095a7 */ /* 0x000e6400080210ff */
[----:B-1----:R-:W-:Y:S05]  /*e820*/  @!P1 BRA `(.L_x_203) ;  /* 0xfffffffc00f09947 */ /* 0x002fea000383ffff */
[----:B------:R-:W-:Y:S05]  /*e830*/  BRA `(.L_x_204) ;  /* 0xffffffc000447947 */ /* 0x000fea000383ffff */
.L_x_104:
[----:B------:R-:W-:Y:S02]  /*e840*/  MOV R12, 0x80000000 ;  /* 0x80000000000c7802 */ /* 0x000fe40000000f00 */
[----:B0-----:R-:W-:-:S04]  /*e850*/  MOV R13, 0x80000000 ;  /* 0x80000000000d7802 */ /* 0x001fc80000000f00 */
[----:B------:R0:W1:Y:S03]  /*e860*/  SYNCS.PHASECHK.TRANS64.TRYWAIT P1, [R5+URZ+0xc8], R13 ;  /* 0x0000c80d050075a7 */ /* 0x00006600080211ff */
[----:B-1----:R-:W-:Y:S05]  /*e870*/  @!P1 NANOSLEEP.SYNCS 0x989680 ;  /* 0x009896800000995d */ /* 0x002fea0003900000 */
[----:B------:R-:W1:Y:S02]  /*e880*/  @!P1 SYNCS.PHASECHK.TRANS64 P1, [R5+URZ+0xc8], R13 ;  /* 0x0000c80d050095a7 */ /* 0x000e6400080210ff */
[----:B-1----:R-:W-:Y:S05]  /*e890*/  @!P1 BRA `(.L_x_104) ;  /* 0xfffffffc00e89947 */ /* 0x002fea000383ffff */
[----:B------:R-:W-:Y:S05]  /*e8a0*/  BRA `(.L_x_205) ;  /* 0xffffffc400fc7947 */ /* 0x000fea000383ffff */
.L_x_107:
[----:B------:R-:W-:-:S07]  /*e8b0*/  MOV R5, R4 ;  /* 0x0000000400057202 */ /* 0x000fce0000000f00 */
.L_x_206:
[----:B0-----:R0:W1:Y:S02]  /*e8c0*/  SYNCS.PHASECHK.TRANS64.TRYWAIT P0, [R206+URZ+0x90], R5 ;  /* 0x00009005ce0075a7 */ /* 0x00106400080011ff */
[----:B-1----:R-:W-:Y:S05]  /*e8d0*/  @!P0 NANOSLEEP.SYNCS 0x989680 ;  /* 0x009896800000895d */ /* 0x002fea0003900000 */
[----:B------:R-:W1:Y:S02]  /*e8e0*/  @!P0 SYNCS.PHASECHK.TRANS64 P0, [R206+URZ+0x90], R5 ;  /* 0x00009005ce0085a7 */ /* 0x000e6400080010ff */
[----:B-1----:R-:W-:Y:S05]  /*e8f0*/  @!P0 BRA `(.L_x_206) ;  /* 0xfffffffc00f08947 */ /* 0x002fea000383ffff */
[----:B------:R-:W-:Y:S05]  /*e900*/  BRA `(.L_x_207) ;  /* 0xffffffcc00187947 */ /* 0x000fea000383ffff */
.L_x_108:
[----:B------:R-:W-:-:S07]  /*e910*/  MOV R7, R6 ;  /* 0x0000000600077202 */ /* 0x000fce0000000f00 */
.L_x_208:
[----:B-1----:R1:W2:Y:S02]  /*e920*/  SYNCS.PHASECHK.TRANS64.TRYWAIT P0, [R208+URZ+0xb0], R7 ;  /* 0x0000b007d00075a7 */ /* 0x0022a400080011ff */
[----:B--2---:R-:W-:Y:S05]  /*e930*/  @!P0 NANOSLEEP.SYNCS 0x989680 ;  /* 0x009896800000895d */ /* 0x004fea0003900000 */
[----:B------:R-:W2:Y:S02]  /*e940*/  @!P0 SYNCS.PHASECHK.TRANS64 P0, [R208+URZ+0xb0], R7 ;  /* 0x0000b007d00085a7 */ /* 0x000ea400080010ff */
[----:B--2---:R-:W-:Y:S05]  /*e950*/  @!P0 BRA `(.L_x_208) ;  /* 0xfffffffc00f08947 */ /* 0x004fea000383ffff */
[----:B------:R-:W-:Y:S05]  /*e960*/  BRA `(.L_x_209) ;  /* 0xffffffcc00147947 */ /* 0x000fea000383ffff */
.L_x_110:
[----:B0-----:R0:W1:Y:S02]  /*e970*/  SYNCS.PHASECHK.TRANS64.TRYWAIT P3, [R68+URZ+0xa0], RZ ;  /* 0x0000a0ff440075a7 */ /* 0x00106400080611ff */
[----:B-1----:R-:W-:Y:S05]  /*e980*/  @!P3 NANOSLEEP.SYNCS 0x989680 ;  /* 0x009896800000b95d */ /* 0x002fea0003900000 */
[----:B------:R-:W1:Y:S02]  /*e990*/  @!P3 SYNCS.PHASECHK.TRANS64 P3, [R68+URZ+0xa0], RZ ;  /* 0x0000a0ff4400b5a7 */ /* 0x000e6400080610ff */
[----:B-1----:R-:W-:Y:S05]  /*e9a0*/  @!P3 BRA `(.L_x_110) ;  /* 0xfffffffc00f0b947 */ /* 0x002fea000383ffff */
[----:B------:R-:W-:Y:S05]  /*e9b0*/  BRA `(.L_x_210) ;  /* 0xffffffcc00d47947 */ /* 0x000fea000383ffff */
.L_x_113:
[-C--:B------:R-:W-:Y:S02]  /*e9c0*/  MOV R8, R5.reuse ;  /* 0x0000000500087202 */ /* 0x080fe40000000f00 */
[----:B------:R-:W-:-:S07]  /*e9d0*/  MOV R9, R5 ;  /* 0x0000000500097202 */ /* 0x000fce0000000f00 */
.L_x_211:
[----:B--2---:R2:W3:Y:S02]  /*e9e0*/  SYNCS.PHASECHK.TRANS64.TRYWAIT P0, [R6+URZ+0xa0], R9 ;  /* 0x0000a009060075a7 */ /* 0x0044e400080011ff */
[----:B---3--:R-:W-:Y:S05]  /*e9f0*/  @!P0 NANOSLEEP.SYNCS 0x989680 ;  /* 0x009896800000895d */ /* 0x008fea0003900000 */
[----:B------:R-:W3:Y:S02]  /*ea00*/  @!P0 SYNCS.PHASECHK.TRANS64 P0, [R6+URZ+0xa0], R9 ;  /* 0x0000a009060085a7 */ /* 0x000ee400080010ff */
[----:B---3--:R-:W-:Y:S05]  /*ea10*/  @!P0 BRA `(.L_x_211) ;  /* 0xfffffffc00f08947 */ /* 0x008fea000383ffff */
[----:B------:R-:W-:Y:S05]  /*ea20*/  BRA `(.L_x_212) ;  /* 0xffffffd000287947 */ /* 0x000fea000383ffff */
.L_x_115:
[----:B--2---:R-:W-:-:S07]  /*ea30*/  MOV R6, R7 ;  /* 0x0000000700067202 */ /* 0x004fce0000000f00 */
.L_x_213:
[----:B0-----:R0:W2:Y:S02]  /*ea40*/  SYNCS.PHASECHK.TRANS64.TRYWAIT P0, [R68+URZ+0xd0], R7 ;  /* 0x0000d007440075a7 */ /* 0x0010a400080011ff */
[----:B--2---:R-:W-:Y:S05]  /*ea50*/  @!P0 NANOSLEEP.SYNCS 0x989680 ;  /* 0x009896800000895d */ /* 0x004fea0003900000 */
[----:B------:R-:W2:Y:S02]  /*ea60*/  @!P0 SYNCS.PHASECHK.TRANS64 P0, [R68+URZ+0xd0], R7 ;  /* 0x0000d007440085a7 */ /* 0x000ea400080010ff */
[----:B--2---:R-:W-:Y:S05]  /*ea70*/  @!P0 BRA `(.L_x_213) ;  /* 0xfffffffc00f08947 */ /* 0x004fea000383ffff */
[----:B------:R-:W-:Y:S05]  /*ea80*/  BRA `(.L_x_214) ;  /* 0xffffffd000547947 */ /* 0x000fea000383ffff */
.L_x_117:
[----:B--2---:R2:W3:Y:S02]  /*ea90*/  SYNCS.PHASECHK.TRANS64.TRYWAIT P0, [R68+URZ+0xc0], RZ ;  /* 0x0000c0ff440075a7 */ /* 0x0044e400080011ff */
[----:B---3--:R-:W-:Y:S05]  /*eaa0*/  @!P0 NANOSLEEP.SYNCS 0x989680 ;  /* 0x009896800000895d */ /* 0x008fea0003900000 */
[----:B------:R-:W3:Y:S02]  /*eab0*/  @!P0 SYNCS.PHASECHK.TRANS64 P0, [R68+URZ+0xc0], RZ ;  /* 0x0000c0ff440085a7 */ /* 0x000ee400080010ff */
[----:B---3--:R-:W-:Y:S05]  /*eac0*/  @!P0 BRA `(.L_x_117) ;  /* 0xfffffffc00f08947 */ /* 0x008fea000383ffff */
[----:B------:R-:W-:Y:S05]  /*ead0*/  BRA `(.L_x_215) ;  /* 0xffffffdc000c7947 */ /* 0x000fea000383ffff */
.L_x_121:
[----:B------:R-:W-:-:S07]  /*eae0*/  MOV R5, R4 ;  /* 0x0000000400057202 */ /* 0x000fce0000000f00 */
.L_x_216:
[----:B0-----:R0:W3:Y:S02]  /*eaf0*/  SYNCS.PHASECHK.TRANS64.TRYWAIT P0, [R68+URZ+0xd0], R5 ;  /* 0x0000d005440075a7 */ /* 0x0010e400080011ff */
[----:B---3--:R-:W-:Y:S05]  /*eb00*/  @!P0 NANOSLEEP.SYNCS 0x989680 ;  /* 0x009896800000895d */ /* 0x008fea0003900000 */
[----:B------:R-:W3:Y:S02]  /*eb10*/  @!P0 SYNCS.PHASECHK.TRANS64 P0, [R68+URZ+0xd0], R5 ;  /* 0x0000d005440085a7 */ /* 0x000ee400080010ff */
[----:B---3--:R-:W-:Y:S05]  /*eb20*/  @!P0 BRA `(.L_x_216) ;  /* 0xfffffffc00f08947 */ /* 0x008fea000383ffff */
[----:B------:R-:W-:Y:S05]  /*eb30*/  BRA `(.L_x_217) ;  /* 0xffffffdc00547947 */ /* 0x000fea000383ffff */
.L_x_137:
[----:B0-----:R0:W1:Y:S02]  /*eb40*/  SYNCS.PHASECHK.TRANS64.TRYWAIT P0, [R4+URZ+0xe0], RZ ;  /* 0x0000e0ff040075a7 */ /* 0x00106400080011ff */
[----:B-1----:R-:W-:Y:S05]  /*eb50*/  @!P0 NANOSLEEP.SYNCS 0x989680 ;  /* 0x009896800000895d */ /* 0x002fea0003900000 */
[----:B------:R-:W1:Y:S02]  /*eb60*/  @!P0 SYNCS.PHASECHK.TRANS64 P0, [R4+URZ+0xe0], RZ ;  /* 0x0000e0ff040085a7 */ /* 0x000e6400080010ff */
[----:B-1----:R-:W-:Y:S05]  /*eb70*/  @!P0 BRA `(.L_x_137) ;  /* 0xfffffffc00f08947 */ /* 0x002fea000383ffff */
[----:B------:R-:W-:Y:S05]  /*eb80*/  BRA `(.L_x_218) ;  /* 0xffffffec002c7947 */ /* 0x000fea000383ffff */
        .weak           $__internal_0_$__cuda_sm10x_tcgen05_guardrail_trap_col_being_dealloced_not_returned_by_alloc
        .type           $__internal_0_$__cuda_sm10x_tcgen05_guardrail_trap_col_being_dealloced_not_returned_by_alloc,@function
        .size           $__internal_0_$__cuda_sm10x_tcgen05_guardrail_trap_col_being_dealloced_not_returned_by_alloc,($__internal_1_$__cuda_sm10x_tcgen05_guardrail_trap_phase_invalid_during_alloc - $__internal_0_$__cuda_sm10x_tcgen05_guardrail_trap_col_being_dealloced_not_returned_by_alloc)
$__internal_0_$__cuda_sm10x_tcgen05_guardrail_trap_col_being_dealloced_not_returned_by_alloc:
[----:B------:R-:W-:Y:S05]  /*eb90*/  BPT.TRAP 0x1 ;  /* 0x000000040000795c */ /* 0x000fea0000300000 */
[----:B------:R-:W-:-:S04]  /*eba0*/  HFMA2 R3, -RZ, RZ, 0, 0 ;  /* 0x00000000ff037431 */ /* 0x000fc800000001ff */
[----:B------:R-:W-:Y:S05]  /*ebb0*/  RET.REL.NODEC R2 `(kernel_cutlass_kernel_cudnnsdpafwdfmha_forward_sm100_d256BlackwellFusedMultiHeadAttentionForward_object_at__TiledMMA_ThrLayoutVMNK21111000_PermutationMNK____MMAAtom_ThrID21_ShapeMNK256128_0) ;  /* 0xffffff1402107950 */ /* 0x000fea0003c3ffff */
        .weak           $__internal_1_$__cuda_sm10x_tcgen05_guardrail_trap_phase_invalid_during_alloc
        .type           $__internal_1_$__cuda_sm10x_tcgen05_guardrail_trap_phase_invalid_during_alloc,@function
        .size           $__internal_1_$__cuda_sm10x_tcgen05_guardrail_trap_phase_invalid_during_alloc,($__internal_2_$__cuda_sm10x_tcgen05_guardrail_trap_unallocated_columns_being_dealloced - $__internal_1_$__cuda_sm10x_tcgen05_guardrail_trap_phase_invalid_during_alloc)
$__internal_1_$__cuda_sm10x_tcgen05_guardrail_trap_phase_invalid_during_alloc:
[----:B------:R-:W-:Y:S05]  /*ebc0*/  BPT.TRAP 0x1 ;  /* 0x000000040000795c */ /* 0x000fea0000300000 */
[----:B------:R-:W-:-:S04]  /*ebd0*/  MOV R5, 0x0 ;  /* 0x0000000000057802 */ /* 0x000fc80000000f00 */
[----:B------:R-:W-:Y:S05]  /*ebe0*/  RET.REL.NODEC R4 `(kernel_cutlass_kernel_cudnnsdpafwdfmha_forward_sm100_d256BlackwellFusedMultiHeadAttentionForward_object_at__TiledMMA_ThrLayoutVMNK21111000_PermutationMNK____MMAAtom_ThrID21_ShapeMNK256128_0) ;  /* 0xffffff1404047950 */ /* 0x000fea0003c3ffff */
        .weak           $__internal_2_$__cuda_sm10x_tcgen05_guardrail_trap_unallocated_columns_being_dealloced
        .type           $__internal_2_$__cuda_sm10x_tcgen05_guardrail_trap_unallocated_columns_being_dealloced,@function
        .size           $__internal_2_$__cuda_sm10x_tcgen05_guardrail_trap_unallocated_columns_being_dealloced,($__internal_3_$__cuda_sm3x_div_rn_noftz_f32_slowpath - $__internal_2_$__cuda_sm10x_tcgen05_guardrail_trap_unallocated_columns_being_dealloced)
$__internal_2_$__cuda_sm10x_tcgen05_guardrail_trap_unallocated_columns_being_dealloced:
[----:B------:R-:W-:Y:S05]  /*ebf0*/  BPT.TRAP 0x1 ;  /* 0x000000040000795c */ /* 0x000fea0000300000 */
[----:B------:R-:W-:-:S04]  /*ec00*/  HFMA2 R3, -RZ, RZ, 0, 0 ;  /* 0x00000000ff037431 */ /* 0x000fc800000001ff */
[----:B------:R-:W-:Y:S05]  /*ec10*/  RET.REL.NODEC R2 `(kernel_cutlass_kernel_cudnnsdpafwdfmha_forward_sm100_d256BlackwellFusedMultiHeadAttentionForward_object_at__TiledMMA_ThrLayoutVMNK21111000_PermutationMNK____MMAAtom_ThrID21_ShapeMNK256128_0) ;  /* 0xffffff1002f87950 */ /* 0x000fea0003c3ffff */
        .weak           $__internal_3_$__cuda_sm3x_div_rn_noftz_f32_slowpath
        .type           $__internal_3_$__cuda_sm3x_div_rn_noftz_f32_slowpath,@function
        .size           $__internal_3_$__cuda_sm3x_div_rn_noftz_f32_slowpath,(.L_x_234 - $__internal_3_$__cuda_sm3x_div_rn_noftz_f32_slowpath)
$__internal_3_$__cuda_sm3x_div_rn_noftz_f32_slowpath:
[----:B------:R-:W0:Y:S01]  /*ec20*/  LDC R5, c[0x0][0x660] ;  /* 0x00019800ff057b82 */ /* 0x000e220000000800 */
[----:B------:R-:W-:Y:S01]  /*ec30*/  SHF.R.U32.HI R10, RZ, 0x17, R4 ;  /* 0x00000017ff0a7819 */ /* 0x000fe20000011604 */
[----:B------:R-:W1:Y:S01]  /*ec40*/  LDCU UR4, c[0x0][0x660] ;  /* 0x0000cc00ff0477ac */ /* 0x000e620008000800 */
[----:B------:R-:W-:Y:S02]  /*ec50*/  BSSY.RECONVERGENT B1, `(.L_x_219) ;  /* 0x0000065000017945 */ /* 0x000fe40003800200 */
[----:B------:R-:W-:-:S05]  /*ec60*/  LOP3.LUT R10, R10, 0xff, RZ, 0xc0, !PT ;  /* 0x000000ff0a0a7812 */ /* 0x000fca00078ec0ff */
[----:B------:R-:W-:-:S05]  /*ec70*/  VIADD R9, R10, 0xffffffff ;  /* 0xffffffff0a097836 */ /* 0x000fca0000000000 */
[----:B------:R-:W-:Y:S01]  /*ec80*/  ISETP.GT.U32.AND P0, PT, R9, 0xfd, PT ;  /* 0x000000fd0900780c */ /* 0x000fe20003f04070 */
[----:B-1----:R-:W-:Y:S01]  /*ec90*/  IMAD.U32 R8, RZ, RZ, UR4 ;  /* 0x00000004ff087e24 */ /* 0x002fe2000f8e00ff */
[----:B0-----:R-:W-:-:S04]  /*eca0*/  SHF.R.U32.HI R12, RZ, 0x17, R5 ;  /* 0x00000017ff0c7819 */ /* 0x001fc80000011605 */
[----:B------:R-:W-:-:S05]  /*ecb0*/  LOP3.LUT R12, R12, 0xff, RZ, 0xc0, !PT ;  /* 0x000000ff0c0c7812 */ /* 0x000fca00078ec0ff */
[----:B------:R-:W-:-:S05]  /*ecc0*/  VIADD R11, R12, 0xffffffff ;  /* 0xffffffff0c0b7836 */ /* 0x000fca0000000000 */
[----:B------:R-:W-:-:S13]  /*ecd0*/  ISETP.GT.U32.OR P0, PT, R11, 0xfd, P0 ;  /* 0x000000fd0b00780c */ /* 0x000fda0000704470 */
[----:B------:R-:W-:Y:S01]  /*ece0*/  @!P0 IMAD.MOV.U32 R7, RZ, RZ, RZ ;  /* 0x000000ffff078224 */ /* 0x000fe200078e00ff */
[----:B------:R-:W-:Y:S06]  /*ecf0*/  @!P0 BRA `(.L_x_220) ;  /* 0x0000000000608947 */ /* 0x000fec0003800000 */
[----:B------:R-:W-:Y:S01]  /*ed00*/  FSETP.GTU.FTZ.AND P1, PT, |R5|, +INF , PT ;  /* 0x7f8000000500780b */ /* 0x000fe20003f3c200 */
[----:B------:R-:W-:Y:S01]  /*ed10*/  IMAD.MOV.U32 R14, RZ, RZ, R4 ;  /* 0x000000ffff0e7224 */ /* 0x000fe200078e0004 */
[----:B------:R-:W-:-:S04]  /*ed20*/  FSETP.GTU.FTZ.AND P0, PT, |R4|, +INF , PT ;  /* 0x7f8000000400780b */ /* 0x000fc80003f1c200 */
[----:B------:R-:W-:-:S13]  /*ed30*/  PLOP3.LUT P0, PT, P1, P0, PT, 0xf8, 0x8f ;  /* 0x00000000008f781c */ /* 0x000fda0000f01f70 */
[----:B------:R-:W-:Y:S05]  /*ed40*/  @P0 BRA `(.L_x_221) ;  /* 0x0000000400500947 */ /* 0x000fea0003800000 */
[----:B------:R-:W-:-:S13]  /*ed50*/  LOP3.LUT P0, RZ, R4, 0x7fffffff, R8, 0xc8, !PT ;  /* 0x7fffffff04ff7812 */ /* 0x000fda000780c808 */
[----:B------:R-:W-:Y:S05]  /*ed60*/  @!P0 BRA `(.L_x_222) ;  /* 0x0000000400408947 */ /* 0x000fea0003800000 */
[C---:B------:R-:W-:Y:S02]  /*ed70*/  FSETP.NEU.FTZ.AND P0, PT, |R5|.reuse, +INF , PT ;  /* 0x7f8000000500780b */ /* 0x040fe40003f1d200 */
[----:B------:R-:W-:Y:S02]  /*ed80*/  FSETP.NEU.FTZ.AND P1, PT, |R14|, +INF , PT ;  /* 0x7f8000000e00780b */ /* 0x000fe40003f3d200 */
[----:B------:R-:W-:-:S11]  /*ed90*/  FSETP.NEU.FTZ.AND P2, PT, |R5|, +INF , PT ;  /* 0x7f8000000500780b */ /* 0x000fd60003f5d200 */
[----:B------:R-:W-:Y:S05]  /*eda0*/  @!P1 BRA !P0, `(.L_x_222) ;  /* 0x0000000400309947 */ /* 0x000fea0004000000 */
[----:B------:R-:W-:-:S04]  /*edb0*/  LOP3.LUT P0, RZ, R8, 0x7fffffff, RZ, 0xc0, !PT ;  /* 0x7fffffff08ff7812 */ /* 0x000fc8000780c0ff */
[----:B------:R-:W-:-:S13]  /*edc0*/  PLOP3.LUT P0, PT, P1, P0, PT, 0x2f, 0xf2 ;  /* 0x0000000000f2781c */ /* 0x000fda0000f00577 */
[----:B------:R-:W-:Y:S05]  /*edd0*/  @P0 BRA `(.L_x_223) ;  /* 0x00000004001c0947 */ /* 0x000fea0003800000 */
[----:B------:R-:W-:-:S04]  /*ede0*/  LOP3.LUT P0, RZ, R4, 0x7fffffff, RZ, 0xc0, !PT ;  /* 0x7fffffff04ff7812 */ /* 0x000fc8000780c0ff */
[----:B------:R-:W-:-:S13]  /*edf0*/  PLOP3.LUT P0, PT, P2, P0, PT, 0x2f, 0xf2 ;  /* 0x0000000000f2781c */ /* 0x000fda0001700577 */
[----:B------:R-:W-:Y:S05]  /*ee00*/  @P0 BRA `(.L_x_224) ;  /* 0x0000000400040947 */ /* 0x000fea0003800000 */
[----:B------:R-:W-:Y:S02]  /*ee10*/  ISETP.GE.AND P1, PT, R11, RZ, PT ;  /* 0x000000ff0b00720c */ /* 0x000fe40003f26270 */
[----:B------:R-:W-:-:S11]  /*ee20*/  ISETP.GE.AND P0, PT, R9, RZ, PT ;  /* 0x000000ff0900720c */ /* 0x000fd60003f06270 */
[----:B------:R-:W-:Y:S01]  /*ee30*/  @P1 MOV R7, RZ ;  /* 0x000000ff00071202 */ /* 0x000fe20000000f00 */
[----:B------:R-:W-:Y:S01]  /*ee40*/  @!P1 FFMA R8, R5, 1.84467440737095516160e+19, RZ ;  /* 0x5f80000005089823 */ /* 0x000fe200000000ff */
[----:B------:R-:W-:Y:S01]  /*ee50*/  @!P1 MOV R7, 0xffffffc0 ;  /* 0xffffffc000079802 */ /* 0x000fe20000000f00 */
[----:B------:R-:W-:-:S03]  /*ee60*/  @!P0 FFMA R4, R14, 1.84467440737095516160e+19, RZ ;  /* 0x5f8000000e048823 */ /* 0x000fc600000000ff */
[----:B------:R-:W-:-:S07]  /*ee70*/  @!P0 IADD3 R7, PT, PT, R7, 0x40, RZ ;  /* 0x0000004007078810 */ /* 0x000fce0007ffe0ff */
.L_x_220:
[----:B------:R-:W-:Y:S01]  /*ee80*/  LEA R5, R10, 0xc0800000, 0x17 ;  /* 0xc08000000a057811 */ /* 0x000fe200078eb8ff */
[----:B------:R-:W-:Y:S03]  /*ee90*/  BSSY.RECONVERGENT B0, `(.L_x_225) ;  /* 0x0000036000007945 */ /* 0x000fe60003800200 */
[----:B------:R-:W-:Y:S02]  /*eea0*/  IADD3 R14, PT, PT, -R5, R4, RZ ;  /* 0x00000004050e7210 */ /* 0x000fe40007ffe1ff */
[----:B------:R-:W-:Y:S02]  /*eeb0*/  IADD3 R5, PT, PT, R12, -0x7f, RZ ;  /* 0xffffff810c057810 */ /* 0x000fe40007ffe0ff */
[----:B------:R-:W0:Y:S01]  /*eec0*/  MUFU.RCP R9, R14 ;  /* 0x0000000e00097308 */ /* 0x000e220000001000 */
[----:B------:R-:W-:Y:S01]  /*eed0*/  FADD.FTZ R4, -R14, -RZ ;  /* 0x800000ff0e047221 */ /* 0x000fe20000010100 */
[C---:B------:R-:W-:Y:S01]  /*eee0*/  IADD3 R10, PT, PT, R5.reuse, 0x7f, -R10 ;  /* 0x0000007f050a7810 */ /* 0x040fe20007ffe80a */
[----:B------:R-:W-:-:S03]  /*eef0*/  IMAD R13, R5, -0x800000, R8 ;  /* 0xff800000050d7824 */ /* 0x000fc600078e0208 */
[----:B------:R-:W-:Y:S01]  /*ef00*/  IADD3 R10, PT, PT, R10, R7, RZ ;  /* 0x000000070a0a7210 */ /* 0x000fe20007ffe0ff */
[----:B0-----:R-:W-:-:S04]  /*ef10*/  FFMA R12, R9, R4, 1 ;  /* 0x3f800000090c7423 */ /* 0x001fc80000000004 */
[----:B------:R-:W-:-:S04]  /*ef20*/  FFMA R8, R9, R12, R9 ;  /* 0x0000000c09087223 */ /* 0x000fc80000000009 */
[----:B------:R-:W-:-:S04]  /*ef30*/  FFMA R11, R13, R8, RZ ;  /* 0x000000080d0b7223 */ /* 0x000fc800000000ff */
[----:B------:R-:W-:-:S04]  /*ef40*/  FFMA R9, R4, R11, R13 ;  /* 0x0000000b04097223 */ /* 0x000fc8000000000d */
[----:B------:R-:W-:-:S04]  /*ef50*/  FFMA R9, R8, R9, R11 ;  /* 0x0000000908097223 */ /* 0x000fc8000000000b */
[----:B------:R-:W-:-:S04]  /*ef60*/  FFMA R4, R4, R9, R13 ;  /* 0x0000000904047223 */ /* 0x000fc8000000000d */
[----:B------:R-:W-:-:S05]  /*ef70*/  FFMA R11, R8, R4, R9 ;  /* 0x00000004080b7223 */ /* 0x000fca0000000009 */
[----:B------:R-:W-:-:S04]  /*ef80*/  SHF.R.U32.HI R5, RZ, 0x17, R11 ;  /* 0x00000017ff057819 */ /* 0x000fc8000001160b */
[----:B------:R-:W-:-:S04]  /*ef90*/  LOP3.LUT R5, R5, 0xff, RZ, 0xc0, !PT ;  /* 0x000000ff05057812 */ /* 0x000fc800078ec0ff */
[----:B------:R-:W-:-:S04]  /*efa0*/  IADD3 R5, PT, PT, R5, R10, RZ ;  /* 0x0000000a05057210 */ /* 0x000fc80007ffe0ff */
[----:B------:R-:W-:-:S04]  /*efb0*/  IADD3 R7, PT, PT, R5, -0x1, RZ ;  /* 0xffffffff05077810 */ /* 0x000fc80007ffe0ff */
[----:B------:R-:W-:-:S13]  /*efc0*/  ISETP.GE.U32.AND P0, PT, R7, 0xfe, PT ;  /* 0x000000fe0700780c */ /* 0x000fda0003f06070 */
[----:B------:R-:W-:Y:S05]  /*efd0*/  @!P0 BRA `(.L_x_226) ;  /* 0x0000000000808947 */ /* 0x000fea0003800000 */
[----:B------:R-:W-:-:S13]  /*efe0*/  ISETP.GT.AND P0, PT, R5, 0xfe, PT ;  /* 0x000000fe0500780c */ /* 0x000fda0003f04270 */
[----:B------:R-:W-:Y:S05]  /*eff0*/  @P0 BRA `(.L_x_227) ;  /* 0x00000000006c0947 */ /* 0x000fea0003800000 */
[----:B------:R-:W-:-:S13]  /*f000*/  ISETP.GE.AND P0, PT, R5, 0x1, PT ;  /* 0x000000010500780c */ /* 0x000fda0003f06270 */
[----:B------:R-:W-:Y:S05]  /*f010*/  @P0 BRA `(.L_x_228) ;  /* 0x0000000000740947 */ /* 0x000fea0003800000 */
[----:B------:R-:W-:Y:S02]  /*f020*/  ISETP.GE.AND P0, PT, R5, -0x18, PT ;  /* 0xffffffe80500780c */ /* 0x000fe40003f06270 */
[----:B------:R-:W-:-:S11]  /*f030*/  LOP3.LUT R11, R11, 0x80000000, RZ, 0xc0, !PT ;  /* 0x800000000b0b7812 */ /* 0x000fd600078ec0ff */
[----:B------:R-:W-:Y:S05]  /*f040*/  @!P0 BRA `(.L_x_228) ;  /* 0x0000000000688947 */ /* 0x000fea0003800000 */
[CCC-:B------:R-:W-:Y:S01]  /*f050*/  FFMA.RZ R7, R8.reuse, R4.reuse, R9.reuse ;  /* 0x0000000408077223 */ /* 0x1c0fe2000000c009 */
[CCC-:B------:R-:W-:Y:S01]  /*f060*/  FFMA.RP R10, R8.reuse, R4.reuse, R9.reuse ;  /* 0x00000004080a7223 */ /* 0x1c0fe20000008009 */
[----:B------:R-:W-:Y:S01]  /*f070*/  FFMA.RM R9, R8, R4, R9 ;  /* 0x0000000408097223 */ /* 0x000fe20000004009 */
[C---:B------:R-:W-:Y:S01]  /*f080*/  VIADD R4, R5.reuse, 0x20 ;  /* 0x0000002005047836 */ /* 0x040fe20000000000 */
[----:B------:R-:W-:Y:S02]  /*f090*/  ISETP.NE.AND P0, PT, R5, RZ, PT ;  /* 0x000000ff0500720c */ /* 0x000fe40003f05270 */
[----:B------:R-:W-:Y:S02]  /*f0a0*/  LOP3.LUT R7, R7, 0x7fffff, RZ, 0xc0, !PT ;  /* 0x007fffff07077812 */ /* 0x000fe400078ec0ff */
[----:B------:R-:W-:Y:S01]  /*f0b0*/  ISETP.NE.AND P1, PT, R5, RZ, PT ;  /* 0x000000ff0500720c */ /* 0x000fe20003f25270 */
[----:B------:R-:W-:Y:S01]  /*f0c0*/  IMAD.MOV R5, RZ, RZ, -R5 ;  /* 0x000000ffff057224 */ /* 0x000fe200078e0a05 */
[----:B------:R-:W-:-:S02]  /*f0d0*/  LOP3.LUT R7, R7, 0x800000, RZ, 0xfc, !PT ;  /* 0x0080000007077812 */ /* 0x000fc400078efcff */
[----:B------:R-:W-:Y:S02]  /*f0e0*/  FSETP.NEU.FTZ.AND P2, PT, R10, R9, PT ;  /* 0x000000090a00720b */ /* 0x000fe40003f5d000 */
[----:B------:R-:W-:Y:S02]  /*f0f0*/  SHF.L.U32 R4, R7, R4, RZ ;  /* 0x0000000407047219 */ /* 0x000fe400000006ff */
[----:B------:R-:W-:Y:S02]  /*f100*/  SEL R8, R5, RZ, P0 ;  /* 0x000000ff05087207 */ /* 0x000fe40000000000 */
[----:B------:R-:W-:Y:S02]  /*f110*/  ISETP.NE.AND P1, PT, R4, RZ, P1 ;  /* 0x000000ff0400720c */ /* 0x000fe40000f25270 */
[----:B------:R-:W-:Y:S02]  /*f120*/  SHF.R.U32.HI R7, RZ, R8, R7 ;  /* 0x00000008ff077219 */ /* 0x000fe40000011607 */
[----:B------:R-:W-:-:S02]  /*f130*/  PLOP3.LUT P1, PT, P2, P1, PT, 0xf8, 0x8f ;  /* 0x00000000008f781c */ /* 0x000fc40001723f70 */
[----:B------:R-:W-:Y:S02]  /*f140*/  SHF.R.U32.HI R5, RZ, 0x1, R7 ;  /* 0x00000001ff057819 */ /* 0x000fe40000011607 */
[----:B------:R-:W-:-:S04]  /*f150*/  SEL R4, RZ, 0x1, !P1 ;  /* 0x00000001ff047807 */ /* 0x000fc80004800000 */
[----:B------:R-:W-:-:S04]  /*f160*/  LOP3.LUT R4, R4, 0x1, R5, 0xf8, !PT ;  /* 0x0000000104047812 */ /* 0x000fc800078ef805 */
[----:B------:R-:W-:-:S05]  /*f170*/  LOP3.LUT R4, R4, R7, RZ, 0xc0, !PT ;  /* 0x0000000704047212 */ /* 0x000fca00078ec0ff */
[----:B------:R-:W-:-:S05]  /*f180*/  IMAD.IADD R4, R5, 0x1, R4 ;  /* 0x0000000105047824 */ /* 0x000fca00078e0204 */
[----:B------:R-:W-:Y:S01]  /*f190*/  LOP3.LUT R11, R4, R11, RZ, 0xfc, !PT ;  /* 0x0000000b040b7212 */ /* 0x000fe200078efcff */
[----:B------:R-:W-:Y:S05]  /*f1a0*/  BRA `(.L_x_228) ;  /* 0x0000000000107947 */ /* 0x000fea0003800000 */
.L_x_227:
[----:B------:R-:W-:-:S04]  /*f1b0*/  LOP3.LUT R11, R11, 0x80000000, RZ, 0xc0, !PT ;  /* 0x800000000b0b7812 */ /* 0x000fc800078ec0ff */
[----:B------:R-:W-:Y:S01]  /*f1c0*/  LOP3.LUT R11, R11, 0x7f800000, RZ, 0xfc, !PT ;  /* 0x7f8000000b0b7812 */ /* 0x000fe200078efcff */
[----:B------:R-:W-:Y:S05]  /*f1d0*/  BRA `(.L_x_228) ;  /* 0x0000000000047947 */ /* 0x000fea0003800000 */
.L_x_226:
[----:B------:R-:W-:Y:S02]  /*f1e0*/  LEA R11, R10, R11, 0x17 ;  /* 0x0000000b0a0b7211 */ /* 0x000fe400078eb8ff */
.L_x_228:
[----:B------:R-:W-:Y:S05]  /*f1f0*/  BSYNC.RECONVERGENT B0 ;  /* 0x0000000000007941 */ /* 0x000fea0003800200 */
.L_x_225:
[----:B------:R-:W-:Y:S01]  /*f200*/  MOV R36, R11 ;  /* 0x0000000b00247202 */ /* 0x000fe20000000f00 */
[----:B------:R-:W-:Y:S05]  /*f210*/  BRA `(.L_x_229) ;  /* 0x0000000000207947 */ /* 0x000fea0003800000 */
.L_x_224:
[----:B------:R-:W-:-:S04]  /*f220*/  LOP3.LUT R4, R4, 0x80000000, R8, 0x48, !PT ;  /* 0x8000000004047812 */ /* 0x000fc800078e4808 */
[----:B------:R-:W-:Y:S01]  /*f230*/  LOP3.LUT R36, R4, 0x7f800000, RZ, 0xfc, !PT ;  /* 0x7f80000004247812 */ /* 0x000fe200078efcff */
[----:B------:R-:W-:Y:S05]  /*f240*/  BRA `(.L_x_229) ;  /* 0x0000000000147947 */ /* 0x000fea0003800000 */
.L_x_223:
[----:B------:R-:W-:Y:S01]  /*f250*/  LOP3.LUT R36, R4, 0x80000000, R8, 0x48, !PT ;  /* 0x8000000004247812 */ /* 0x000fe200078e4808 */
[----:B------:R-:W-:Y:S05]  /*f260*/  BRA `(.L_x_229) ;  /* 0x00000000000c7947 */ /* 0x000fea0003800000 */
.L_x_222:
[----:B------:R-:W0:Y:S01]  /*f270*/  MUFU.RSQ R36, -QNAN ;  /* 0xffc0000000247908 */ /* 0x000e220000001400 */
[----:B------:R-:W-:Y:S05]  /*f280*/  BRA `(.L_x_229) ;  /* 0x0000000000047947 */ /* 0x000fea0003800000 */
.L_x_221:
[----:B------:R-:W-:-:S07]  /*f290*/  FADD.FTZ R36, R14, R5 ;  /* 0x000000050e247221 */ /* 0x000fce0000010000 */
.L_x_229:
[----:B------:R-:W-:Y:S05]  /*f2a0*/  BSYNC.RECONVERGENT B1 ;  /* 0x0000000000017941 */ /* 0x000fea0003800200 */
.L_x_219:
[----:B------:R-:W-:-:S04]  /*f2b0*/  HFMA2 R7, -RZ, RZ, 0, 0 ;  /* 0x00000000ff077431 */ /* 0x000fc800000001ff */
[----:B0-----:R-:W-:Y:S05]  /*f2c0*/  RET.REL.NODEC R6 `(kernel_cutlass_kernel_cudnnsdpafwdfmha_forward_sm100_d256BlackwellFusedMultiHeadAttentionForward_object_at__TiledMMA_ThrLayoutVMNK21111000_PermutationMNK____MMAAtom_ThrID21_ShapeMNK256128_0) ;  /* 0xffffff0c064c7950 */ /* 0x001fea0003c3ffff */
.L_x_230:
[----:B------:R-:W-:-:S00]  /*f2d0*/  BRA `(.L_x_230) ;  /* 0xfffffffc00fc7947 */ /* 0x000fc0000383ffff */
[----:B------:R-:W-:-:S00]  /*f2e0*/  NOP ;  /* 0x0000000000007918 */ /* 0x000fc00000000000 */
        /* <DEDUP_REMOVED lines=9> */
.L_x_234:


//--------------------- .nv.shared.kernel_cutlass_kernel_cudnnsdpafwdfmha_forward_sm100_d256BlackwellFusedMultiHeadAttentionForward_object_at__TiledMMA_ThrLayoutVMNK21111000_PermutationMNK____MMAAtom_ThrID21_ShapeMNK256128_0 --------------------------
	.section	.nv.shared.kernel_cutlass_kernel_cudnnsdpafwdfmha_forward_sm100_d256BlackwellFusedMultiHeadAttentionForward_object_at__TiledMMA_ThrLayoutVMNK21111000_PermutationMNK____MMAAtom_ThrID21_ShapeMNK256128_0,"aw",@nobits
	.sectionflags	@""
	.align	1024
	.zero		1024


//--------------------- .nv.shared.reserved.0     --------------------------
	.section	.nv.shared.reserved.0,"aw",@nobits
	.align	8
	.weak		__nv_reservedSMEM_offset_0_alias
	.size		__nv_reservedSMEM_offset_0_alias, 0, 64
	.other		__nv_reservedSMEM_offset_0_alias,@"STO_CUDA_RESERVED_SHARED STV_DEFAULT"
__nv_reservedSMEM_offset_0_alias:
	.zero		0
.nv.shared.reserved.0:
	.zero		64
	.weak		__nv_reservedSMEM_allocation_phase
	.type		__nv_reservedSMEM_allocation_phase,@object
	.size		__nv_reservedSMEM_allocation_phase,(.L_0 - __nv_reservedSMEM_allocation_phase)
__nv_reservedSMEM_allocation_phase:
	.zero		1
.L_0:
	.zero		7
	.weak		__nv_reservedSMEM_devtool_atexit_pc
	.type		__nv_reservedSMEM_devtool_atexit_pc,@object
	.size		__nv_reservedSMEM_devtool_atexit_pc,(__nv_reservedSMEM_allocation_mask - __nv_reservedSMEM_devtool_atexit_pc)
__nv_reservedSMEM_devtool_atexit_pc:
	.zero		8
	.weak		__nv_reservedSMEM_allocation_mask
	.type		__nv_reservedSMEM_allocation_mask,@object
	.size		__nv_reservedSMEM_allocation_mask,(.L_2 - __nv_reservedSMEM_allocation_mask)
__nv_reservedSMEM_allocation_mask:
	.zero		4
.L_2:
	.zero		4
	.weak		__nv_reservedSMEM_tmem_allocation_pipeline_mbarrier
	.type		__nv_reservedSMEM_tmem_allocation_pipeline_mbarrier,@object
	.size		__nv_reservedSMEM_tmem_allocation_pipeline_mbarrier,(__nv_reservedSMEM_tmem_allocation_pipeline_mbarrier_parity - __nv_reservedSMEM_tmem_allocation_pipeline_mbarrier)
__nv_reservedSMEM_tmem_allocation_pipeline_mbarrier:
	.zero		8
	.weak		__nv_reservedSMEM_tmem_allocation_pipeline_mbarrier_parity
	.type		__nv_reservedSMEM_tmem_allocation_pipeline_mbarrier_parity,@object
	.size		__nv_reservedSMEM_tmem_allocation_pipeline_mbarrier_parity,(.L_4 - __nv_reservedSMEM_tmem_allocation_pipeline_mbarrier_parity)
__nv_reservedSMEM_tmem_allocation_pipeline_mbarrier_parity:
	.zero		4
.L_4:


//--------------------- .nv.constant0.kernel_cutlass_kernel_cudnnsdpafwdfmha_forward_sm100_d256BlackwellFusedMultiHeadAttentionForward_object_at__TiledMMA_ThrLayoutVMNK21111000_PermutationMNK____MMAAtom_ThrID21_ShapeMNK256128_0 --------------------------
	.section	.nv.constant0.kernel_cutlass_kernel_cudnnsdpafwdfmha_forward_sm100_d256BlackwellFusedMultiHeadAttentionForward_object_at__TiledMMA_ThrLayoutVMNK21111000_PermutationMNK____MMAAtom_ThrID21_ShapeMNK256128_0,"a",@progbits
	.sectionflags	@""
	.align	4
.nv.constant0.kernel_cutlass_kernel_cudnnsdpafwdfmha_forward_sm100_d256BlackwellFusedMultiHeadAttentionForward_object_at__TiledMMA_ThrLayoutVMNK21111000_PermutationMNK____MMAAtom_ThrID21_ShapeMNK256128_0:
	.zero		1648


//--------------------- SYMBOLS --------------------------

	.type		.nv.reservedSmem.offset0,@object
	.size		.nv.reservedSmem.offset0,0x4
	.type		.nv.reservedSmem.cap,@object
	.size		.nv.reservedSmem.cap,0x4
